	.target	sm_100a

	.elftype	@"ET_EXEC"


//--------------------- .note.nv.tkinfo           --------------------------
	.section	.note.nv.tkinfo,"",@"SHT_NOTE"
	.sectionflags	@"SHF_NOTE_NV_TKINFO"
	.tkinfo
        /*0018*/ 	.word	0x00000002
        /*0030*/ 	.string	""
        /*0030*/ 	.string	"ptxas"
        /*0030*/ 	.string	"Cuda compilation tools, release 13.0, V13.0.88"
        /*0030*/ 	.string	"Build cuda_13.0.r13.0/compiler.36424714_0"
        /*0030*/ 	.string	"-arch sm_100a -m 64 "



//--------------------- .note.nv.cuinfo           --------------------------
	.section	.note.nv.cuinfo,"",@"SHT_NOTE"
	.sectionflags	@"SHF_NOTE_NV_CUINFO"
        /*0018*/ 	.short	0x0002
        /*001a*/ 	.short	0x0064
        /*001c*/ 	.short	0x0082
	.zero		2


//--------------------- .nv.info                  --------------------------
	.section	.nv.info,"",@"SHT_CUDA_INFO"
	.align	4


	//----- nvinfo : EIATTR_REGCOUNT
	.align		4
        /*0000*/ 	.byte	0x04, 0x2f
        /*0002*/ 	.short	(.L_20 - .L_19)
	.align		4
.L_19:
        /*0004*/ 	.word	index@(_ZN7cutlass13device_kernelINS_4gemm6kernel13GemmUniversalIN4cute5tupleIJiiiiEEENS1_10collective13CollectiveMmaINS1_35MainloopSm100TmaUmmaWarpSpecializedILi8ELi2ELi4ENS5_IJNS4_1CILi2EEENSA_ILi1EEESC_EEEEENS5_IJNSA_ILi128EEENSA_ILi256EEESF_EEENS_12float_e4m3_tENS5_IJlSC_lEEESI_SJ_NS4_8TiledMMAINS4_8MMA_AtomIJNS4_10MMA_TraitsINS4_25SM100_MMA_F8F6F4_2x1SM_SSEJSI_SI_fSF_SG_NS4_17integral_constantINS4_4UMMA5MajorELSQ_0EEESR_NSO_INSP_7ScaleInELSS_0EEEST_EEEEEENS4_6LayoutINS5_IJSC_SC_SC_EEENS5_IJNSA_ILi0EEESY_SY_EEEEENS5_IJNS4_10UnderscoreES11_S11_EEEEENS4_18SM100_TMA_2SM_LOADENS4_14ComposedLayoutINS4_7SwizzleILi3ELi4ELi3EEENS4_18smem_ptr_flag_bitsILi8EEENSW_INS5_IJNSA_ILi8EEESF_EEENS5_IJSF_SC_EEEEEEEvNS4_8identityES14_S1E_vS1F_EENS_8epilogue10collective18CollectiveEpilogueINS1H_23Sm100TmaWarpSpecializedILi4ELi2ELi32ELb0ELb0EEEJNS5_IJNSA_ILi64EEESG_SF_EEENS5_IJNSW_IS1M_SC_EENSW_INS5_IJNSA_ILi32EEESB_EEENS5_IJSC_SF_EEEEEEEESI_SJ_SI_SJ_NS1H_6fusion15FusionCallbacksIS1L_NS1U_17LinearCombinationISI_fSI_fLNS_15FloatRoundStyleE2EEES1N_S1T_JEEENS4_5SM1004TMEM4LOAD26SM100_TMEM_LOAD_32dp32b32xENS4_13SM90_TMA_LOADENS15_INS16_ILi1ELi4ELi3EEES19_NSW_INS5_IJS1A_S1P_EEENS5_IJS1P_SC_EEEEEEENS4_39AutoVectorizingCopyWithAssumedAlignmentILi128EEENS4_14SM90_TMA_STOREES29_S2B_S2B_EEEvvEEEEvNT_6ParamsE)
        /*0008*/ 	.word	0x00000078


	//----- nvinfo : EIATTR_FRAME_SIZE
	.align		4
.L_20:
        /*000c*/ 	.byte	0x04, 0x11
        /*000e*/ 	.short	(.L_22 - .L_21)
	.align		4
.L_21:
        /*0010*/ 	.word	index@($__internal_2_$__cuda_sm10x_tcgen05_guardrail_trap_unallocated_columns_being_dealloced)
        /*0014*/ 	.word	0x00000000


	//----- nvinfo : EIATTR_FRAME_SIZE
	.align		4
.L_22:
        /*0018*/ 	.byte	0x04, 0x11
        /*001a*/ 	.short	(.L_24 - .L_23)
	.align		4
.L_23:
        /*001c*/ 	.word	index@($__internal_1_$__cuda_sm10x_tcgen05_guardrail_trap_phase_invalid_during_alloc)
        /*0020*/ 	.word	0x00000000


	//----- nvinfo : EIATTR_FRAME_SIZE
	.align		4
.L_24:
        /*0024*/ 	.byte	0x04, 0x11
        /*0026*/ 	.short	(.L_26 - .L_25)
	.align		4
.L_25:
        /*0028*/ 	.word	index@($__internal_0_$__cuda_sm10x_tcgen05_guardrail_trap_col_being_dealloced_not_returned_by_alloc)
        /*002c*/ 	.word	0x00000000


	//----- nvinfo : EIATTR_FRAME_SIZE
	.align		4
.L_26:
        /*0030*/ 	.byte	0x04, 0x11
        /*0032*/ 	.short	(.L_28 - .L_27)
	.align		4
.L_27:
        /*0034*/ 	.word	index@(_ZN7cutlass13device_kernelINS_4gemm6kernel13GemmUniversalIN4cute5tupleIJiiiiEEENS1_10collective13CollectiveMmaINS1_35MainloopSm100TmaUmmaWarpSpecializedILi8ELi2ELi4ENS5_IJNS4_1CILi2EEENSA_ILi1EEESC_EEEEENS5_IJNSA_ILi128EEENSA_ILi256EEESF_EEENS_12float_e4m3_tENS5_IJlSC_lEEESI_SJ_NS4_8TiledMMAINS4_8MMA_AtomIJNS4_10MMA_TraitsINS4_25SM100_MMA_F8F6F4_2x1SM_SSEJSI_SI_fSF_SG_NS4_17integral_constantINS4_4UMMA5MajorELSQ_0EEESR_NSO_INSP_7ScaleInELSS_0EEEST_EEEEEENS4_6LayoutINS5_IJSC_SC_SC_EEENS5_IJNSA_ILi0EEESY_SY_EEEEENS5_IJNS4_10UnderscoreES11_S11_EEEEENS4_18SM100_TMA_2SM_LOADENS4_14ComposedLayoutINS4_7SwizzleILi3ELi4ELi3EEENS4_18smem_ptr_flag_bitsILi8EEENSW_INS5_IJNSA_ILi8EEESF_EEENS5_IJSF_SC_EEEEEEEvNS4_8identityES14_S1E_vS1F_EENS_8epilogue10collective18CollectiveEpilogueINS1H_23Sm100TmaWarpSpecializedILi4ELi2ELi32ELb0ELb0EEEJNS5_IJNSA_ILi64EEESG_SF_EEENS5_IJNSW_IS1M_SC_EENSW_INS5_IJNSA_ILi32EEESB_EEENS5_IJSC_SF_EEEEEEEESI_SJ_SI_SJ_NS1H_6fusion15FusionCallbacksIS1L_NS1U_17LinearCombinationISI_fSI_fLNS_15FloatRoundStyleE2EEES1N_S1T_JEEENS4_5SM1004TMEM4LOAD26SM100_TMEM_LOAD_32dp32b32xENS4_13SM90_TMA_LOADENS15_INS16_ILi1ELi4ELi3EEES19_NSW_INS5_IJS1A_S1P_EEENS5_IJS1P_SC_EEEEEEENS4_39AutoVectorizingCopyWithAssumedAlignmentILi128EEENS4_14SM90_TMA_STOREES29_S2B_S2B_EEEvvEEEEvNT_6ParamsE)
        /*0038*/ 	.word	0x00000000


	//----- nvinfo : EIATTR_MIN_STACK_SIZE
	.align		4
.L_28:
        /*003c*/ 	.byte	0x04, 0x12
        /*003e*/ 	.short	(.L_30 - .L_29)
	.align		4
.L_29:
        /*0040*/ 	.word	index@(_ZN7cutlass13device_kernelINS_4gemm6kernel13GemmUniversalIN4cute5tupleIJiiiiEEENS1_10collective13CollectiveMmaINS1_35MainloopSm100TmaUmmaWarpSpecializedILi8ELi2ELi4ENS5_IJNS4_1CILi2EEENSA_ILi1EEESC_EEEEENS5_IJNSA_ILi128EEENSA_ILi256EEESF_EEENS_12float_e4m3_tENS5_IJlSC_lEEESI_SJ_NS4_8TiledMMAINS4_8MMA_AtomIJNS4_10MMA_TraitsINS4_25SM100_MMA_F8F6F4_2x1SM_SSEJSI_SI_fSF_SG_NS4_17integral_constantINS4_4UMMA5MajorELSQ_0EEESR_NSO_INSP_7ScaleInELSS_0EEEST_EEEEEENS4_6LayoutINS5_IJSC_SC_SC_EEENS5_IJNSA_ILi0EEESY_SY_EEEEENS5_IJNS4_10UnderscoreES11_S11_EEEEENS4_18SM100_TMA_2SM_LOADENS4_14ComposedLayoutINS4_7SwizzleILi3ELi4ELi3EEENS4_18smem_ptr_flag_bitsILi8EEENSW_INS5_IJNSA_ILi8EEESF_EEENS5_IJSF_SC_EEEEEEEvNS4_8identityES14_S1E_vS1F_EENS_8epilogue10collective18CollectiveEpilogueINS1H_23Sm100TmaWarpSpecializedILi4ELi2ELi32ELb0ELb0EEEJNS5_IJNSA_ILi64EEESG_SF_EEENS5_IJNSW_IS1M_SC_EENSW_INS5_IJNSA_ILi32EEESB_EEENS5_IJSC_SF_EEEEEEEESI_SJ_SI_SJ_NS1H_6fusion15FusionCallbacksIS1L_NS1U_17LinearCombinationISI_fSI_fLNS_15FloatRoundStyleE2EEES1N_S1T_JEEENS4_5SM1004TMEM4LOAD26SM100_TMEM_LOAD_32dp32b32xENS4_13SM90_TMA_LOADENS15_INS16_ILi1ELi4ELi3EEES19_NSW_INS5_IJS1A_S1P_EEENS5_IJS1P_SC_EEEEEEENS4_39AutoVectorizingCopyWithAssumedAlignmentILi128EEENS4_14SM90_TMA_STOREES29_S2B_S2B_EEEvvEEEEvNT_6ParamsE)
        /*0044*/ 	.word	0x00000000
.L_30:


//--------------------- .nv.compat                --------------------------
	.section	.nv.compat,"",@"SHT_CUDA_COMPAT_INFO"
	.align	4
        /*0000*/ 	.byte	0x02, 0x09, 0x01, 0x00, 0x02, 0x02, 0x02, 0x00, 0x02, 0x05, 0x05, 0x00, 0x03, 0x07, 0x01, 0x01
        /*0010*/ 	.byte	0x02, 0x03, 0x01, 0x00, 0x02, 0x06, 0x01, 0x00, 0x04, 0x0b, 0x08, 0x00, 0x09, 0x00, 0x00, 0x00
        /*0020*/ 	.byte	0x00, 0x00, 0x00, 0x00


//--------------------- .nv.info._ZN7cutlass13device_kernelINS_4gemm6kernel13GemmUniversalIN4cute5tupleIJiiiiEEENS1_10collective13CollectiveMmaINS1_35MainloopSm100TmaUmmaWarpSpecializedILi8ELi2ELi4ENS5_IJNS4_1CILi2EEENSA_ILi1EEESC_EEEEENS5_IJNSA_ILi128EEENSA_ILi256EEESF_EEENS_12float_e4m3_tENS5_IJlSC_lEEESI_SJ_NS4_8TiledMMAINS4_8MMA_AtomIJNS4_10MMA_TraitsINS4_25SM100_MMA_F8F6F4_2x1SM_SSEJSI_SI_fSF_SG_NS4_17integral_constantINS4_4UMMA5MajorELSQ_0EEESR_NSO_INSP_7ScaleInELSS_0EEEST_EEEEEENS4_6LayoutINS5_IJSC_SC_SC_EEENS5_IJNSA_ILi0EEESY_SY_EEEEENS5_IJNS4_10UnderscoreES11_S11_EEEEENS4_18SM100_TMA_2SM_LOADENS4_14ComposedLayoutINS4_7SwizzleILi3ELi4ELi3EEENS4_18smem_ptr_flag_bitsILi8EEENSW_INS5_IJNSA_ILi8EEESF_EEENS5_IJSF_SC_EEEEEEEvNS4_8identityES14_S1E_vS1F_EENS_8epilogue10collective18CollectiveEpilogueINS1H_23Sm100TmaWarpSpecializedILi4ELi2ELi32ELb0ELb0EEEJNS5_IJNSA_ILi64EEESG_SF_EEENS5_IJNSW_IS1M_SC_EENSW_INS5_IJNSA_ILi32EEESB_EEENS5_IJSC_SF_EEEEEEEESI_SJ_SI_SJ_NS1H_6fusion15FusionCallbacksIS1L_NS1U_17LinearCombinationISI_fSI_fLNS_15FloatRoundStyleE2EEES1N_S1T_JEEENS4_5SM1004TMEM4LOAD26SM100_TMEM_LOAD_32dp32b32xENS4_13SM90_TMA_LOADENS15_INS16_ILi1ELi4ELi3EEES19_NSW_INS5_IJS1A_S1P_EEENS5_IJS1P_SC_EEEEEEENS4_39AutoVectorizingCopyWithAssumedAlignmentILi128EEENS4_14SM90_TMA_STOREES29_S2B_S2B_EEEvvEEEEvNT_6ParamsE --------------------------
	.section	.nv.info._ZN7cutlass13device_kernelINS_4gemm6kernel13GemmUniversalIN4cute5tupleIJiiiiEEENS1_10collective13CollectiveMmaINS1_35MainloopSm100TmaUmmaWarpSpecializedILi8ELi2ELi4ENS5_IJNS4_1CILi2EEENSA_ILi1EEESC_EEEEENS5_IJNSA_ILi128EEENSA_ILi256EEESF_EEENS_12float_e4m3_tENS5_IJlSC_lEEESI_SJ_NS4_8TiledMMAINS4_8MMA_AtomIJNS4_10MMA_TraitsINS4_25SM100_MMA_F8F6F4_2x1SM_SSEJSI_SI_fSF_SG_NS4_17integral_constantINS4_4UMMA5MajorELSQ_0EEESR_NSO_INSP_7ScaleInELSS_0EEEST_EEEEEENS4_6LayoutINS5_IJSC_SC_SC_EEENS5_IJNSA_ILi0EEESY_SY_EEEEENS5_IJNS4_10UnderscoreES11_S11_EEEEENS4_18SM100_TMA_2SM_LOADENS4_14ComposedLayoutINS4_7SwizzleILi3ELi4ELi3EEENS4_18smem_ptr_flag_bitsILi8EEENSW_INS5_IJNSA_ILi8EEESF_EEENS5_IJSF_SC_EEEEEEEvNS4_8identityES14_S1E_vS1F_EENS_8epilogue10collective18CollectiveEpilogueINS1H_23Sm100TmaWarpSpecializedILi4ELi2ELi32ELb0ELb0EEEJNS5_IJNSA_ILi64EEESG_SF_EEENS5_IJNSW_IS1M_SC_EENSW_INS5_IJNSA_ILi32EEESB_EEENS5_IJSC_SF_EEEEEEEESI_SJ_SI_SJ_NS1H_6fusion15FusionCallbacksIS1L_NS1U_17LinearCombinationISI_fSI_fLNS_15FloatRoundStyleE2EEES1N_S1T_JEEENS4_5SM1004TMEM4LOAD26SM100_TMEM_LOAD_32dp32b32xENS4_13SM90_TMA_LOADENS15_INS16_ILi1ELi4ELi3EEES19_NSW_INS5_IJS1A_S1P_EEENS5_IJS1P_SC_EEEEEEENS4_39AutoVectorizingCopyWithAssumedAlignmentILi128EEENS4_14SM90_TMA_STOREES29_S2B_S2B_EEEvvEEEEvNT_6ParamsE,"",@"SHT_CUDA_INFO"
	.sectionflags	@""
	.align	4


	//----- nvinfo : EIATTR_CUDA_API_VERSION
	.align		4
        /*0000*/ 	.byte	0x04, 0x37
        /*0002*/ 	.short	(.L_32 - .L_31)
.L_31:
        /*0004*/ 	.word	0x00000082


	//----- nvinfo : EIATTR_KPARAM_INFO
	.align		4
.L_32:
        /*0008*/ 	.byte	0x04, 0x17
        /*000a*/ 	.short	(.L_34 - .L_33)
.L_33:
        /*000c*/ 	.word	0x00000000
        /*0010*/ 	.short	0x0000
        /*0012*/ 	.short	0x0000
        /*0014*/ 	.byte	0x00, 0xf0, 0x01, 0x20


	//----- nvinfo : EIATTR_AT_ENTRY_FRAGMENTS
	.align		4
.L_34:
        /*0018*/ 	.byte	0x04, 0x4f
        /*001a*/ 	.short	(.L_36 - .L_35)


	//   ....[0]....
.L_35:
        /*001c*/ 	.word	0x00000007


	//----- nvinfo : EIATTR_RESERVED_SMEM_USED
	.align		4
.L_36:
        /*0020*/ 	.byte	0x01, 0x41
	.zero		2


	//----- nvinfo : EIATTR_SPARSE_MMA_MASK
	.align		4
        /*0024*/ 	.byte	0x03, 0x50
        /*0026*/ 	.short	0x0000


	//----- nvinfo : EIATTR_TCGEN05_2CTA_USED
	.align		4
        /*0028*/ 	.byte	0x01, 0x52
	.zero		2


	//----- nvinfo : EIATTR_MAXREG_COUNT
	.align		4
        /*002c*/ 	.byte	0x03, 0x1b
        /*002e*/ 	.short	0x00ff


	//----- nvinfo : EIATTR_NUM_BARRIERS
	.align		4
        /*0030*/ 	.byte	0x02, 0x4c
        /*0032*/ 	.byte	0x07
	.zero		1


	//----- nvinfo : EIATTR_EXTERNS
	.align		4
        /*0034*/ 	.byte	0x04, 0x0f
        /*0036*/ 	.short	(.L_38 - .L_37)


	//   ....[0]....
	.align		4
.L_37:
        /*0038*/ 	.word	index@(__assertfail)


	//----- nvinfo : EIATTR_MERCURY_ISA_VERSION
	.align		4
.L_38:
        /*003c*/ 	.byte	0x03, 0x5f
        /*003e*/ 	.short	0x0101


	//----- nvinfo : EIATTR_INT_WARP_WIDE_INSTR_OFFSETS
	.align		4
        /*0040*/ 	.byte	0x04, 0x31
        /*0042*/ 	.short	(.L_40 - .L_39)


	//   ....[0]....
.L_39:
        /*0044*/ 	.word	0x00000d90


	//   ....[1]....
        /*0048*/ 	.word	0x00000e30


	//   ....[2]....
        /*004c*/ 	.word	0x00002190


	//   ....[3]....
        /*0050*/ 	.word	0x000042a0


	//   ....[4]....
        /*0054*/ 	.word	0x000042d0


	//   ....[5]....
        /*0058*/ 	.word	0x00004320


	//   ....[6]....
        /*005c*/ 	.word	0x00004c40


	//   ....[7]....
        /*0060*/ 	.word	0x00004c60


	//   ....[8]....
        /*0064*/ 	.word	0x00004d40


	//   ....[9]....
        /*0068*/ 	.word	0x00004e00


	//   ....[10]....
        /*006c*/ 	.word	0x00004e20


	//   ....[11]....
        /*0070*/ 	.word	0x00004ef0


	//   ....[12]....
        /*0074*/ 	.word	0x00004fe0


	//   ....[13]....
        /*0078*/ 	.word	0x00005000


	//   ....[14]....
        /*007c*/ 	.word	0x00005100


	//   ....[15]....
        /*0080*/ 	.word	0x000052b0


	//   ....[16]....
        /*0084*/ 	.word	0x000052c0


	//   ....[17]....
        /*0088*/ 	.word	0x00005450


	//----- nvinfo : EIATTR_COOP_GROUP_MASK_REGIDS
	.align		4
.L_40:
        /*008c*/ 	.byte	0x04, 0x29
        /*008e*/ 	.short	(.L_42 - .L_41)


	//   ....[0]....
.L_41:
        /*0090*/ 	.word	0xffffffff


	//   ....[1]....
        /*0094*/ 	.word	0xffffffff


	//   ....[2]....
        /*0098*/ 	.word	0xffffffff


	//   ....[3]....
        /*009c*/ 	.word	0xffffffff


	//   ....[4]....
        /*00a0*/ 	.word	0xffffffff


	//   ....[5]....
        /*00a4*/ 	.word	0xffffffff


	//   ....[6]....
        /*00a8*/ 	.word	0xffffffff


	//   ....[7]....
        /*00ac*/ 	.word	0xffffffff


	//   ....[8]....
        /*00b0*/ 	.word	0xffffffff


	//   ....[9]....
        /*00b4*/ 	.word	0xffffffff


	//   ....[10]....
        /*00b8*/ 	.word	0xffffffff


	//   ....[11]....
        /*00bc*/ 	.word	0xffffffff


	//   ....[12]....
        /*00c0*/ 	.word	0xffffffff


	//   ....[13]....
        /*00c4*/ 	.word	0xffffffff


	//----- nvinfo : EIATTR_COOP_GROUP_INSTR_OFFSETS
	.align		4
.L_42:
        /*00c8*/ 	.byte	0x04, 0x28
        /*00ca*/ 	.short	(.L_44 - .L_43)


	//   ....[0]....
.L_43:
        /*00cc*/ 	.word	0x000000c0


	//   ....[1]....
        /*00d0*/ 	.word	0x00000500


	//   ....[2]....
        /*00d4*/ 	.word	0x00000700


	//   ....[3]....
        /*00d8*/ 	.word	0x00000890


	//   ....[4]....
        /*00dc*/ 	.word	0x00000980


	//   ....[5]....
        /*00e0*/ 	.word	0x00000ae0


	//   ....[6]....
        /*00e4*/ 	.word	0x00000c70


	//   ....[7]....
        /*00e8*/ 	.word	0x00000eb0


	//   ....[8]....
        /*00ec*/ 	.word	0x00002070


	//   ....[9]....
        /*00f0*/ 	.word	0x00003090


	//   ....[10]....
        /*00f4*/ 	.word	0x00003560


	//   ....[11]....
        /*00f8*/ 	.word	0x00003590


	//   ....[12]....
        /*00fc*/ 	.word	0x000041b0


	//   ....[13]....
        /*0100*/ 	.word	0x000043c0


	//----- nvinfo : EIATTR_VRC_CTA_INIT_COUNT
	.align		4
.L_44:
        /*0104*/ 	.byte	0x02, 0x4a
        /*0106*/ 	.byte	0x80
	.zero		1


	//----- nvinfo : EIATTR_SYSCALL_OFFSETS
	.align		4
        /*0108*/ 	.byte	0x04, 0x46
        /*010a*/ 	.short	(.L_46 - .L_45)


	//   ....[0]....
.L_45:
        /*010c*/ 	.word	0x00005ee0


	//   ....[1]....
        /*0110*/ 	.word	0x00006020


	//   ....[2]....
        /*0114*/ 	.word	0x00006820


	//   ....[3]....
        /*0118*/ 	.word	0x00007610


	//   ....[4]....
        /*011c*/ 	.word	0x000083b0


	//   ....[5]....
        /*0120*/ 	.word	0x00009170


	//----- nvinfo : EIATTR_MBARRIER_INSTR_OFFSETS
	.align		4
.L_46:
        /*0124*/ 	.byte	0x04, 0x39
        /*0126*/ 	.short	(.L_48 - .L_47)


	//   ....[0]....
.L_47:
        /*0128*/ 	.word	0x000005f0
        /*012c*/ 	.word	0x000000ff
        /*0130*/ 	.word	0x00000000
        /*0134*/ 	.short	0x0100
        /*0136*/ 	.byte	0x08
	.zero		1


	//   ....[1]....
        /*0138*/ 	.word	0x00000600
        /*013c*/ 	.word	0x000000ff
        /*0140*/ 	.word	0x00000040
        /*0144*/ 	.short	0x0100
        /*0146*/ 	.byte	0x08
	.zero		1


	//   ....[2]....
        /*0148*/ 	.word	0x00000610
        /*014c*/ 	.word	0x000000ff
        /*0150*/ 	.word	0x00000008
        /*0154*/ 	.short	0x0100
        /*0156*/ 	.byte	0x08
	.zero		1


	//   ....[3]....
        /*0158*/ 	.word	0x00000620
        /*015c*/ 	.word	0x000000ff
        /*0160*/ 	.word	0x00000048
        /*0164*/ 	.short	0x0100
        /*0166*/ 	.byte	0x08
	.zero		1


	//   ....[4]....
        /*0168*/ 	.word	0x00000630
        /*016c*/ 	.word	0x000000ff
        /*0170*/ 	.word	0x00000010
        /*0174*/ 	.short	0x0100
        /*0176*/ 	.byte	0x08
	.zero		1


	//   ....[5]....
        /*0178*/ 	.word	0x00000640
        /*017c*/ 	.word	0x000000ff
        /*0180*/ 	.word	0x00000050
        /*0184*/ 	.short	0x0100
        /*0186*/ 	.byte	0x08
	.zero		1


	//   ....[6]....
        /*0188*/ 	.word	0x00000650
        /*018c*/ 	.word	0x000000ff
        /*0190*/ 	.word	0x00000018
        /*0194*/ 	.short	0x0100
        /*0196*/ 	.byte	0x08
	.zero		1


	//   ....[7]....
        /*0198*/ 	.word	0x00000660
        /*019c*/ 	.word	0x000000ff
        /*01a0*/ 	.word	0x00000058
        /*01a4*/ 	.short	0x0100
        /*01a6*/ 	.byte	0x08
	.zero		1


	//   ....[8]....
        /*01a8*/ 	.word	0x00000670
        /*01ac*/ 	.word	0x000000ff
        /*01b0*/ 	.word	0x00000020
        /*01b4*/ 	.short	0x0100
        /*01b6*/ 	.byte	0x08
	.zero		1


	//   ....[9]....
        /*01b8*/ 	.word	0x00000680
        /*01bc*/ 	.word	0x000000ff
        /*01c0*/ 	.word	0x00000060
        /*01c4*/ 	.short	0x0100
        /*01c6*/ 	.byte	0x08
	.zero		1


	//   ....[10]....
        /*01c8*/ 	.word	0x00000690
        /*01cc*/ 	.word	0x000000ff
        /*01d0*/ 	.word	0x00000028
        /*01d4*/ 	.short	0x0100
        /*01d6*/ 	.byte	0x08
	.zero		1


	//   ....[11]....
        /*01d8*/ 	.word	0x000006a0
        /*01dc*/ 	.word	0x000000ff
        /*01e0*/ 	.word	0x00000068
        /*01e4*/ 	.short	0x0100
        /*01e6*/ 	.byte	0x08
	.zero		1


	//   ....[12]....
        /*01e8*/ 	.word	0x000006b0
        /*01ec*/ 	.word	0x000000ff
        /*01f0*/ 	.word	0x00000030
        /*01f4*/ 	.short	0x0100
        /*01f6*/ 	.byte	0x08
	.zero		1


	//   ....[13]....
        /*01f8*/ 	.word	0x000006c0
        /*01fc*/ 	.word	0x000000ff
        /*0200*/ 	.word	0x00000070
        /*0204*/ 	.short	0x0100
        /*0206*/ 	.byte	0x08
	.zero		1


	//   ....[14]....
        /*0208*/ 	.word	0x000006d0
        /*020c*/ 	.word	0x000000ff
        /*0210*/ 	.word	0x00000038
        /*0214*/ 	.short	0x0100
        /*0216*/ 	.byte	0x08
	.zero		1


	//   ....[15]....
        /*0218*/ 	.word	0x000006e0
        /*021c*/ 	.word	0x000000ff
        /*0220*/ 	.word	0x00000078
        /*0224*/ 	.short	0x0100
        /*0226*/ 	.byte	0x08
	.zero		1


	//   ....[16]....
        /*0228*/ 	.word	0x00000800
        /*022c*/ 	.word	0x000000ff
        /*0230*/ 	.word	0x00000080
        /*0234*/ 	.short	0x0100
        /*0236*/ 	.byte	0x09
	.zero		1


	//   ....[17]....
        /*0238*/ 	.word	0x00000810
        /*023c*/ 	.word	0x000000ff
        /*0240*/ 	.word	0x000000a0
        /*0244*/ 	.short	0x0100
        /*0246*/ 	.byte	0x09
	.zero		1


	//   ....[18]....
        /*0248*/ 	.word	0x00000820
        /*024c*/ 	.word	0x000000ff
        /*0250*/ 	.word	0x00000088
        /*0254*/ 	.short	0x0100
        /*0256*/ 	.byte	0x09
	.zero		1


	//   ....[19]....
        /*0258*/ 	.word	0x00000830
        /*025c*/ 	.word	0x000000ff
        /*0260*/ 	.word	0x000000a8
        /*0264*/ 	.short	0x0100
        /*0266*/ 	.byte	0x09
	.zero		1


	//   ....[20]....
        /*0268*/ 	.word	0x00000840
        /*026c*/ 	.word	0x000000ff
        /*0270*/ 	.word	0x00000090
        /*0274*/ 	.short	0x0100
        /*0276*/ 	.byte	0x09
	.zero		1


	//   ....[21]....
        /*0278*/ 	.word	0x00000850
        /*027c*/ 	.word	0x000000ff
        /*0280*/ 	.word	0x000000b0
        /*0284*/ 	.short	0x0100
        /*0286*/ 	.byte	0x09
	.zero		1


	//   ....[22]....
        /*0288*/ 	.word	0x00000860
        /*028c*/ 	.word	0x000000ff
        /*0290*/ 	.word	0x00000098
        /*0294*/ 	.short	0x0100
        /*0296*/ 	.byte	0x09
	.zero		1


	//   ....[23]....
        /*0298*/ 	.word	0x00000870
        /*029c*/ 	.word	0x000000ff
        /*02a0*/ 	.word	0x000000b8
        /*02a4*/ 	.short	0x0100
        /*02a6*/ 	.byte	0x09
	.zero		1


	//   ....[24]....
        /*02a8*/ 	.word	0x00000950
        /*02ac*/ 	.word	0x000000ff
        /*02b0*/ 	.word	0x000000c0
        /*02b4*/ 	.short	0x0100
        /*02b6*/ 	.byte	0x08
	.zero		1


	//   ....[25]....
        /*02b8*/ 	.word	0x00000960
        /*02bc*/ 	.word	0x000000ff
        /*02c0*/ 	.word	0x000000c8
        /*02c4*/ 	.short	0x0100
        /*02c6*/ 	.byte	0x08
	.zero		1


	//   ....[26]....
        /*02c8*/ 	.word	0x00000a90
        /*02cc*/ 	.word	0x000000ff
        /*02d0*/ 	.word	0x000000d0
        /*02d4*/ 	.short	0x0100
        /*02d6*/ 	.byte	0x08
	.zero		1


	//   ....[27]....
        /*02d8*/ 	.word	0x00000aa0
        /*02dc*/ 	.word	0x000000ff
        /*02e0*/ 	.word	0x000000e0
        /*02e4*/ 	.short	0x0100
        /*02e6*/ 	.byte	0x08
	.zero		1


	//   ....[28]....
        /*02e8*/ 	.word	0x00000ab0
        /*02ec*/ 	.word	0x000000ff
        /*02f0*/ 	.word	0x000000d8
        /*02f4*/ 	.short	0x0100
        /*02f6*/ 	.byte	0x08
	.zero		1


	//   ....[29]....
        /*02f8*/ 	.word	0x00000ac0
        /*02fc*/ 	.word	0x000000ff
        /*0300*/ 	.word	0x000000e8
        /*0304*/ 	.short	0x0100
        /*0306*/ 	.byte	0x08
	.zero		1


	//   ....[30]....
        /*0308*/ 	.word	0x00000be0
        /*030c*/ 	.word	0x000000ff
        /*0310*/ 	.word	0x000000f0
        /*0314*/ 	.short	0x0100
        /*0316*/ 	.byte	0x09
	.zero		1


	//   ....[31]....
        /*0318*/ 	.word	0x00000bf0
        /*031c*/ 	.word	0x000000ff
        /*0320*/ 	.word	0x00000110
        /*0324*/ 	.short	0x0100
        /*0326*/ 	.byte	0x09
	.zero		1


	//   ....[32]....
        /*0328*/ 	.word	0x00000c00
        /*032c*/ 	.word	0x000000ff
        /*0330*/ 	.word	0x000000f8
        /*0334*/ 	.short	0x0100
        /*0336*/ 	.byte	0x09
	.zero		1


	//   ....[33]....
        /*0338*/ 	.word	0x00000c10
        /*033c*/ 	.word	0x000000ff
        /*0340*/ 	.word	0x00000118
        /*0344*/ 	.short	0x0100
        /*0346*/ 	.byte	0x09
	.zero		1


	//   ....[34]....
        /*0348*/ 	.word	0x00000c20
        /*034c*/ 	.word	0x000000ff
        /*0350*/ 	.word	0x00000100
        /*0354*/ 	.short	0x0100
        /*0356*/ 	.byte	0x09
	.zero		1


	//   ....[35]....
        /*0358*/ 	.word	0x00000c30
        /*035c*/ 	.word	0x000000ff
        /*0360*/ 	.word	0x00000120
        /*0364*/ 	.short	0x0100
        /*0366*/ 	.byte	0x09
	.zero		1


	//   ....[36]....
        /*0368*/ 	.word	0x00000c40
        /*036c*/ 	.word	0x000000ff
        /*0370*/ 	.word	0x00000108
        /*0374*/ 	.short	0x0100
        /*0376*/ 	.byte	0x09
	.zero		1


	//   ....[37]....
        /*0378*/ 	.word	0x00000c50
        /*037c*/ 	.word	0x000000ff
        /*0380*/ 	.word	0x00000128
        /*0384*/ 	.short	0x0100
        /*0386*/ 	.byte	0x09
	.zero		1


	//   ....[38]....
        /*0388*/ 	.word	0x00000d40
        /*038c*/ 	.word	0x000000ff
        /*0390*/ 	.word	0x00000130
        /*0394*/ 	.short	0x0100
        /*0396*/ 	.byte	0x08
	.zero		1


	//   ....[39]....
        /*0398*/ 	.word	0x00000d50
        /*039c*/ 	.word	0x000000ff
        /*03a0*/ 	.word	0x00000140
        /*03a4*/ 	.short	0x0100
        /*03a6*/ 	.byte	0x08
	.zero		1


	//   ....[40]....
        /*03a8*/ 	.word	0x00000d60
        /*03ac*/ 	.word	0x000000ff
        /*03b0*/ 	.word	0x00000138
        /*03b4*/ 	.short	0x0100
        /*03b6*/ 	.byte	0x08
	.zero		1


	//   ....[41]....
        /*03b8*/ 	.word	0x00000d70
        /*03bc*/ 	.word	0x000000ff
        /*03c0*/ 	.word	0x00000148
        /*03c4*/ 	.short	0x0100
        /*03c6*/ 	.byte	0x08
	.zero		1


	//   ....[42]....
        /*03c8*/ 	.word	0x00000e60
        /*03cc*/ 	.word	0x000000ff
        /*03d0*/ 	.word	0x00000150
        /*03d4*/ 	.short	0x0100
        /*03d6*/ 	.byte	0x07
	.zero		1


	//   ....[43]....
        /*03d8*/ 	.word	0x00001870
        /*03dc*/ 	.word	0x00000002
        /*03e0*/ 	.word	0x00000140
        /*03e4*/ 	.short	0x010a
        /*03e6*/ 	.byte	0xff
	.zero		1


	//   ....[44]....
        /*03e8*/ 	.word	0x000018a0
        /*03ec*/ 	.word	0x00000002
        /*03f0*/ 	.word	0x00000130
        /*03f4*/ 	.short	0x0101
        /*03f6*/ 	.byte	0xff
	.zero		1


	//   ....[45]....
        /*03f8*/ 	.word	0x00001970
        /*03fc*/ 	.word	0x000000ff
        /*0400*/ 	.word	0x00000040
        /*0404*/ 	.short	0x010a
        /*0406*/ 	.byte	0x08
	.zero		1


	//   ....[46]....
        /*0408*/ 	.word	0x00001a70
        /*040c*/ 	.word	0x000000ff
        /*0410*/ 	.word	0x00000040
        /*0414*/ 	.short	0x010a
        /*0416*/ 	.byte	0x21
	.zero		1


	//   ....[47]....
        /*0418*/ 	.word	0x00001c20
        /*041c*/ 	.word	0x000000ff
        /*0420*/ 	.word	0x00000040
        /*0424*/ 	.short	0x010a
        /*0426*/ 	.byte	0x08
	.zero		1


	//   ....[48]....
        /*0428*/ 	.word	0x00001d20
        /*042c*/ 	.word	0x000000ff
        /*0430*/ 	.word	0x000000c8
        /*0434*/ 	.short	0x0101
        /*0436*/ 	.byte	0x06
	.zero		1


	//   ....[49]....
        /*0438*/ 	.word	0x00001d40
        /*043c*/ 	.word	0x000000ff
        /*0440*/ 	.word	0x00000040
        /*0444*/ 	.short	0x010a
        /*0446*/ 	.byte	0x08
	.zero		1


	//   ....[50]....
        /*0448*/ 	.word	0x00001dc0
        /*044c*/ 	.word	0x000000ff
        /*0450*/ 	.word	0x00000040
        /*0454*/ 	.short	0x010a
        /*0456*/ 	.byte	0x11
	.zero		1


	//   ....[51]....
        /*0458*/ 	.word	0x00001f50
        /*045c*/ 	.word	0x000000ff
        /*0460*/ 	.word	0x00000040
        /*0464*/ 	.short	0x010a
        /*0466*/ 	.byte	0x08
	.zero		1


	//   ....[52]....
        /*0468*/ 	.word	0x000020a0
        /*046c*/ 	.word	0x00000002
        /*0470*/ 	.word	0x000000d0
        /*0474*/ 	.short	0x010a
        /*0476*/ 	.byte	0xff
	.zero		1


	//   ....[53]....
        /*0478*/ 	.word	0x00002160
        /*047c*/ 	.word	0x00000002
        /*0480*/ 	.word	0x00000000
        /*0484*/ 	.short	0x0101
        /*0486*/ 	.byte	0xff
	.zero		1


	//   ....[54]....
        /*0488*/ 	.word	0x000026c0
        /*048c*/ 	.word	0x000000ff
        /*0490*/ 	.word	0x00000000
        /*0494*/ 	.short	0x010a
        /*0496*/ 	.byte	0x04
	.zero		1


	//   ....[55]....
        /*0498*/ 	.word	0x00002750
        /*049c*/ 	.word	0x000000ff
        /*04a0*/ 	.word	0x00000000
        /*04a4*/ 	.short	0x010a
        /*04a6*/ 	.byte	0x04
	.zero		1


	//   ....[56]....
        /*04a8*/ 	.word	0x000027e0
        /*04ac*/ 	.word	0x000000ff
        /*04b0*/ 	.word	0x00000000
        /*04b4*/ 	.short	0x010a
        /*04b6*/ 	.byte	0x04
	.zero		1


	//   ....[57]....
        /*04b8*/ 	.word	0x00002870
        /*04bc*/ 	.word	0x000000ff
        /*04c0*/ 	.word	0x00000000
        /*04c4*/ 	.short	0x010a
        /*04c6*/ 	.byte	0x04
	.zero		1


	//   ....[58]....
        /*04c8*/ 	.word	0x00002900
        /*04cc*/ 	.word	0x000000ff
        /*04d0*/ 	.word	0x00000000
        /*04d4*/ 	.short	0x010a
        /*04d6*/ 	.byte	0x04
	.zero		1


	//   ....[59]....
        /*04d8*/ 	.word	0x00002990
        /*04dc*/ 	.word	0x000000ff
        /*04e0*/ 	.word	0x00000000
        /*04e4*/ 	.short	0x010a
        /*04e6*/ 	.byte	0x04
	.zero		1


	//   ....[60]....
        /*04e8*/ 	.word	0x00002a20
        /*04ec*/ 	.word	0x000000ff
        /*04f0*/ 	.word	0x00000000
        /*04f4*/ 	.short	0x010a
        /*04f6*/ 	.byte	0x04
	.zero		1


	//   ....[61]....
        /*04f8*/ 	.word	0x00002ac0
        /*04fc*/ 	.word	0x00000000
        /*0500*/ 	.word	0x00000000
        /*0504*/ 	.short	0x010a
        /*0506*/ 	.byte	0xff
	.zero		1


	//   ....[62]....
        /*0508*/ 	.word	0x00002bf0
        /*050c*/ 	.word	0x00000000
        /*0510*/ 	.word	0x00000130
        /*0514*/ 	.short	0x010a
        /*0516*/ 	.byte	0xff
	.zero		1


	//   ....[63]....
        /*0518*/ 	.word	0x00002c60
        /*051c*/ 	.word	0x00000000
        /*0520*/ 	.word	0x00000000
        /*0524*/ 	.short	0x0101
        /*0526*/ 	.byte	0xff
	.zero		1


	//   ....[64]....
        /*0528*/ 	.word	0x00002c80
        /*052c*/ 	.word	0x000000ff
        /*0530*/ 	.word	0x000000e0
        /*0534*/ 	.short	0x010a
        /*0536*/ 	.byte	0x05
	.zero		1


	//   ....[65]....
        /*0538*/ 	.word	0x00002da0
        /*053c*/ 	.word	0x00000000
        /*0540*/ 	.word	0x000000d0
        /*0544*/ 	.short	0x010a
        /*0546*/ 	.byte	0xff
	.zero		1


	//   ....[66]....
        /*0548*/ 	.word	0x00002ea0
        /*054c*/ 	.word	0x00000000
        /*0550*/ 	.word	0x00000000
        /*0554*/ 	.short	0x0101
        /*0556*/ 	.byte	0xff
	.zero		1


	//   ....[67]....
        /*0558*/ 	.word	0x00002f30
        /*055c*/ 	.word	0x000000ff
        /*0560*/ 	.word	0x000000e0
        /*0564*/ 	.short	0x0106
        /*0566*/ 	.byte	0x05
	.zero		1


	//   ....[68]....
        /*0568*/ 	.word	0x00002f50
        /*056c*/ 	.word	0x000000ff
        /*0570*/ 	.word	0x000000e0
        /*0574*/ 	.short	0x010a
        /*0576*/ 	.byte	0x05
	.zero		1


	//   ....[69]....
        /*0578*/ 	.word	0x00002fe0
        /*057c*/ 	.word	0x000000ff
        /*0580*/ 	.word	0x000000e0
        /*0584*/ 	.short	0x0106
        /*0586*/ 	.byte	0x04
	.zero		1


	//   ....[70]....
        /*0588*/ 	.word	0x00003020
        /*058c*/ 	.word	0x00000000
        /*0590*/ 	.word	0x000000e0
        /*0594*/ 	.short	0x010a
        /*0596*/ 	.byte	0xff
	.zero		1


	//   ....[71]....
        /*0598*/ 	.word	0x00003260
        /*059c*/ 	.word	0x000000ff
        /*05a0*/ 	.word	0x00000008
        /*05a4*/ 	.short	0x010a
        /*05a6*/ 	.byte	0x06
	.zero		1


	//   ....[72]....
        /*05a8*/ 	.word	0x00003280
        /*05ac*/ 	.word	0x000000ff
        /*05b0*/ 	.word	0x00000008
        /*05b4*/ 	.short	0x010a
        /*05b6*/ 	.byte	0x06
	.zero		1


	//   ....[73]....
        /*05b8*/ 	.word	0x00003410
        /*05bc*/ 	.word	0x000000ff
        /*05c0*/ 	.word	0x00000008
        /*05c4*/ 	.short	0x010a
        /*05c6*/ 	.byte	0x06
	.zero		1


	//   ....[74]....
        /*05c8*/ 	.word	0x00003430
        /*05cc*/ 	.word	0x000000ff
        /*05d0*/ 	.word	0x00000008
        /*05d4*/ 	.short	0x010a
        /*05d6*/ 	.byte	0x06
	.zero		1


	//   ....[75]....
        /*05d8*/ 	.word	0x000034f0
        /*05dc*/ 	.word	0x000000ff
        /*05e0*/ 	.word	0x00000000
        /*05e4*/ 	.short	0x0101
        /*05e6*/ 	.byte	0x07
	.zero		1


	//   ....[76]....
        /*05e8*/ 	.word	0x00003830
        /*05ec*/ 	.word	0x00000000
        /*05f0*/ 	.word	0x000000d0
        /*05f4*/ 	.short	0x010a
        /*05f6*/ 	.byte	0xff
	.zero		1


	//   ....[77]....
        /*05f8*/ 	.word	0x000038f0
        /*05fc*/ 	.word	0x00000000
        /*0600*/ 	.word	0x00000000
        /*0604*/ 	.short	0x0101
        /*0606*/ 	.byte	0xff
	.zero		1


	//   ....[78]....
        /*0608*/ 	.word	0x000039b0
        /*060c*/ 	.word	0x000000ff
        /*0610*/ 	.word	0x00000000
        /*0614*/ 	.short	0x010a
        /*0616*/ 	.byte	0x08
	.zero		1


	//   ....[79]....
        /*0618*/ 	.word	0x000039c0
        /*061c*/ 	.word	0x000000ff
        /*0620*/ 	.word	0x00000110
        /*0624*/ 	.short	0x010a
        /*0626*/ 	.byte	0x09
	.zero		1


	//   ....[80]....
        /*0628*/ 	.word	0x00003a70
        /*062c*/ 	.word	0x000000ff
        /*0630*/ 	.word	0x00000000
        /*0634*/ 	.short	0x010a
        /*0636*/ 	.byte	0x08
	.zero		1


	//   ....[81]....
        /*0638*/ 	.word	0x00003ba0
        /*063c*/ 	.word	0x000000ff
        /*0640*/ 	.word	0x00000000
        /*0644*/ 	.short	0x010a
        /*0646*/ 	.byte	0x1e
	.zero		1


	//   ....[82]....
        /*0648*/ 	.word	0x00003ea0
        /*064c*/ 	.word	0x000000ff
        /*0650*/ 	.word	0x00000000
        /*0654*/ 	.short	0x010a
        /*0656*/ 	.byte	0x08
	.zero		1


	//   ....[83]....
        /*0658*/ 	.word	0x00003f30
        /*065c*/ 	.word	0x000000ff
        /*0660*/ 	.word	0x00000000
        /*0664*/ 	.short	0x010a
        /*0666*/ 	.byte	0x08
	.zero		1


	//   ....[84]....
        /*0668*/ 	.word	0x00003fc0
        /*066c*/ 	.word	0x000000ff
        /*0670*/ 	.word	0x00000000
        /*0674*/ 	.short	0x010a
        /*0676*/ 	.byte	0x08
	.zero		1


	//   ....[85]....
        /*0678*/ 	.word	0x00004060
        /*067c*/ 	.word	0x00000000
        /*0680*/ 	.word	0x00000000
        /*0684*/ 	.short	0x010a
        /*0686*/ 	.byte	0xff
	.zero		1


	//   ....[86]....
        /*0688*/ 	.word	0x000040a0
        /*068c*/ 	.word	0x00000000
        /*0690*/ 	.word	0x00000000
        /*0694*/ 	.short	0x010a
        /*0696*/ 	.byte	0xff
	.zero		1


	//   ....[87]....
        /*0698*/ 	.word	0x00004110
        /*069c*/ 	.word	0x000000ff
        /*06a0*/ 	.word	0x00000000
        /*06a4*/ 	.short	0x0101
        /*06a6*/ 	.byte	0x05
	.zero		1


	//   ....[88]....
        /*06a8*/ 	.word	0x00004150
        /*06ac*/ 	.word	0x000000ff
        /*06b0*/ 	.word	0x00000150
        /*06b4*/ 	.short	0x010a
        /*06b6*/ 	.byte	0x07
	.zero		1


	//   ....[89]....
        /*06b8*/ 	.word	0x000041a0
        /*06bc*/ 	.word	0x000000ff
        /*06c0*/ 	.word	0x00000000
        /*06c4*/ 	.short	0x0101
        /*06c6*/ 	.byte	0x05
	.zero		1


	//   ....[90]....
        /*06c8*/ 	.word	0x000045f0
        /*06cc*/ 	.word	0x00000000
        /*06d0*/ 	.word	0x000000d0
        /*06d4*/ 	.short	0x010a
        /*06d6*/ 	.byte	0xff
	.zero		1


	//   ....[91]....
        /*06d8*/ 	.word	0x000046b0
        /*06dc*/ 	.word	0x00000000
        /*06e0*/ 	.word	0x00000000
        /*06e4*/ 	.short	0x0101
        /*06e6*/ 	.byte	0xff
	.zero		1


	//   ....[92]....
        /*06e8*/ 	.word	0x000049d0
        /*06ec*/ 	.word	0x000000ff
        /*06f0*/ 	.word	0x000000c8
        /*06f4*/ 	.short	0x010a
        /*06f6*/ 	.byte	0x07
	.zero		1


	//   ....[93]....
        /*06f8*/ 	.word	0x00004bc0
        /*06fc*/ 	.word	0x000000ff
        /*0700*/ 	.word	0x000000a0
        /*0704*/ 	.short	0x010a
        /*0706*/ 	.byte	0x07
	.zero		1


	//   ....[94]....
        /*0708*/ 	.word	0x00004db0
        /*070c*/ 	.word	0x000000ff
        /*0710*/ 	.word	0x00000080
        /*0714*/ 	.short	0x010b
        /*0716*/ 	.byte	0x07
	.zero		1


	//   ....[95]....
        /*0718*/ 	.word	0x00004dc0
        /*071c*/ 	.word	0x000000ff
        /*0720*/ 	.word	0x00000000
        /*0724*/ 	.short	0x0101
        /*0726*/ 	.byte	0x0e
	.zero		1


	//   ....[96]....
        /*0728*/ 	.word	0x00004dd0
        /*072c*/ 	.word	0x000000ff
        /*0730*/ 	.word	0x000000a8
        /*0734*/ 	.short	0x010a
        /*0736*/ 	.byte	0x07
	.zero		1


	//   ....[97]....
        /*0738*/ 	.word	0x00004f80
        /*073c*/ 	.word	0x000000ff
        /*0740*/ 	.word	0x00000088
        /*0744*/ 	.short	0x010b
        /*0746*/ 	.byte	0x07
	.zero		1


	//   ....[98]....
        /*0748*/ 	.word	0x00004f90
        /*074c*/ 	.word	0x000000ff
        /*0750*/ 	.word	0x00000000
        /*0754*/ 	.short	0x0101
        /*0756*/ 	.byte	0x0e
	.zero		1


	//   ....[99]....
        /*0758*/ 	.word	0x00004fa0
        /*075c*/ 	.word	0x000000ff
        /*0760*/ 	.word	0x000000b0
        /*0764*/ 	.short	0x010a
        /*0766*/ 	.byte	0x07
	.zero		1


	//   ....[100]....
        /*0768*/ 	.word	0x00005190
        /*076c*/ 	.word	0x000000ff
        /*0770*/ 	.word	0x00000090
        /*0774*/ 	.short	0x010b
        /*0776*/ 	.byte	0x07
	.zero		1


	//   ....[101]....
        /*0778*/ 	.word	0x00005200
        /*077c*/ 	.word	0x000000ff
        /*0780*/ 	.word	0x00000000
        /*0784*/ 	.short	0x0101
        /*0786*/ 	.byte	0x0e
	.zero		1


	//   ....[102]....
        /*0788*/ 	.word	0x00005210
        /*078c*/ 	.word	0x000000ff
        /*0790*/ 	.word	0x000000b8
        /*0794*/ 	.short	0x010a
        /*0796*/ 	.byte	0x07
	.zero		1


	//   ....[103]....
        /*0798*/ 	.word	0x000054b0
        /*079c*/ 	.word	0x000000ff
        /*07a0*/ 	.word	0x00000098
        /*07a4*/ 	.short	0x010b
        /*07a6*/ 	.byte	0x07
	.zero		1


	//   ....[104]....
        /*07a8*/ 	.word	0x000054d0
        /*07ac*/ 	.word	0x000000ff
        /*07b0*/ 	.word	0x00000000
        /*07b4*/ 	.short	0x0101
        /*07b6*/ 	.byte	0x0d
	.zero		1


	//   ....[105]....
        /*07b8*/ 	.word	0x00005500
        /*07bc*/ 	.word	0x000000ff
        /*07c0*/ 	.word	0x000000a0
        /*07c4*/ 	.short	0x010a
        /*07c6*/ 	.byte	0x07
	.zero		1


	//   ....[106]....
        /*07c8*/ 	.word	0x00005520
        /*07cc*/ 	.word	0x000000ff
        /*07d0*/ 	.word	0x000000a8
        /*07d4*/ 	.short	0x010a
        /*07d6*/ 	.byte	0x07
	.zero		1


	//   ....[107]....
        /*07d8*/ 	.word	0x00005540
        /*07dc*/ 	.word	0x000000ff
        /*07e0*/ 	.word	0x000000b0
        /*07e4*/ 	.short	0x010a
        /*07e6*/ 	.byte	0x07
	.zero		1


	//   ....[108]....
        /*07e8*/ 	.word	0x00005580
        /*07ec*/ 	.word	0x00000000
        /*07f0*/ 	.word	0x000000b8
        /*07f4*/ 	.short	0x010a
        /*07f6*/ 	.byte	0xff
	.zero		1


	//   ....[109]....
        /*07f8*/ 	.word	0x000058b0
        /*07fc*/ 	.word	0x00000000
        /*0800*/ 	.word	0x000000d0
        /*0804*/ 	.short	0x010a
        /*0806*/ 	.byte	0xff
	.zero		1


	//   ....[110]....
        /*0808*/ 	.word	0x000059c0
        /*080c*/ 	.word	0x00000000
        /*0810*/ 	.word	0x00000000
        /*0814*/ 	.short	0x0101
        /*0816*/ 	.byte	0xff
	.zero		1


	//   ....[111]....
        /*0818*/ 	.word	0x000063b0
        /*081c*/ 	.word	0x00000003
        /*0820*/ 	.word	0x00000080
        /*0824*/ 	.short	0x010a
        /*0826*/ 	.byte	0xff
	.zero		1


	//   ....[112]....
        /*0828*/ 	.word	0x000063c0
        /*082c*/ 	.word	0x0000006f
        /*0830*/ 	.word	0x000000f0
        /*0834*/ 	.short	0x010a
        /*0836*/ 	.byte	0xff
	.zero		1


	//   ....[113]....
        /*0838*/ 	.word	0x00006560
        /*083c*/ 	.word	0x00000003
        /*0840*/ 	.word	0x00000080
        /*0844*/ 	.short	0x010a
        /*0846*/ 	.byte	0xff
	.zero		1


	//   ....[114]....
        /*0848*/ 	.word	0x00006680
        /*084c*/ 	.word	0x00000000
        /*0850*/ 	.word	0x00000000
        /*0854*/ 	.short	0x0101
        /*0856*/ 	.byte	0xff
	.zero		1


	//   ....[115]....
        /*0858*/ 	.word	0x00006700
        /*085c*/ 	.word	0x0000006f
        /*0860*/ 	.word	0x000000f0
        /*0864*/ 	.short	0x010a
        /*0866*/ 	.byte	0xff
	.zero		1


	//   ....[116]....
        /*0868*/ 	.word	0x000072a0
        /*086c*/ 	.word	0x00000000
        /*0870*/ 	.word	0x00000080
        /*0874*/ 	.short	0x010a
        /*0876*/ 	.byte	0xff
	.zero		1


	//   ....[117]....
        /*0878*/ 	.word	0x00007360
        /*087c*/ 	.word	0x00000000
        /*0880*/ 	.word	0x00000080
        /*0884*/ 	.short	0x010a
        /*0886*/ 	.byte	0xff
	.zero		1


	//   ....[118]....
        /*0888*/ 	.word	0x00007490
        /*088c*/ 	.word	0x00000000
        /*0890*/ 	.word	0x00000000
        /*0894*/ 	.short	0x0101
        /*0896*/ 	.byte	0xff
	.zero		1


	//   ....[119]....
        /*0898*/ 	.word	0x00008040
        /*089c*/ 	.word	0x00000000
        /*08a0*/ 	.word	0x00000080
        /*08a4*/ 	.short	0x010a
        /*08a6*/ 	.byte	0xff
	.zero		1


	//   ....[120]....
        /*08a8*/ 	.word	0x00008100
        /*08ac*/ 	.word	0x00000000
        /*08b0*/ 	.word	0x00000080
        /*08b4*/ 	.short	0x010a
        /*08b6*/ 	.byte	0xff
	.zero		1


	//   ....[121]....
        /*08b8*/ 	.word	0x00008230
        /*08bc*/ 	.word	0x00000000
        /*08c0*/ 	.word	0x00000000
        /*08c4*/ 	.short	0x0101
        /*08c6*/ 	.byte	0xff
	.zero		1


	//   ....[122]....
        /*08c8*/ 	.word	0x00008e00
        /*08cc*/ 	.word	0x00000000
        /*08d0*/ 	.word	0x00000080
        /*08d4*/ 	.short	0x010a
        /*08d6*/ 	.byte	0xff
	.zero		1


	//   ....[123]....
        /*08d8*/ 	.word	0x00008ec0
        /*08dc*/ 	.word	0x00000000
        /*08e0*/ 	.word	0x00000080
        /*08e4*/ 	.short	0x010a
        /*08e6*/ 	.byte	0xff
	.zero		1


	//   ....[124]....
        /*08e8*/ 	.word	0x00008ff0
        /*08ec*/ 	.word	0x00000000
        /*08f0*/ 	.word	0x00000000
        /*08f4*/ 	.short	0x0101
        /*08f6*/ 	.byte	0xff
	.zero		1


	//   ....[125]....
        /*08f8*/ 	.word	0x000092f0
        /*08fc*/ 	.word	0x0000006f
        /*0900*/ 	.word	0x00000000
        /*0904*/ 	.short	0x0101
        /*0906*/ 	.byte	0xff
	.zero		1


	//   ....[126]....
        /*0908*/ 	.word	0x00009ca0
        /*090c*/ 	.word	0x00000002
        /*0910*/ 	.word	0x00000140
        /*0914*/ 	.short	0x010a
        /*0916*/ 	.byte	0xff
	.zero		1


	//   ....[127]....
        /*0918*/ 	.word	0x00009d00
        /*091c*/ 	.word	0x00000002
        /*0920*/ 	.word	0x00000040
        /*0924*/ 	.short	0x010a
        /*0926*/ 	.byte	0xff
	.zero		1


	//   ....[128]....
        /*0928*/ 	.word	0x00009d60
        /*092c*/ 	.word	0x00000002
        /*0930*/ 	.word	0x00000040
        /*0934*/ 	.short	0x010a
        /*0936*/ 	.byte	0xff
	.zero		1


	//   ....[129]....
        /*0938*/ 	.word	0x00009db0
        /*093c*/ 	.word	0x00000002
        /*0940*/ 	.word	0x000000d0
        /*0944*/ 	.short	0x010a
        /*0946*/ 	.byte	0xff
	.zero		1


	//   ....[130]....
        /*0948*/ 	.word	0x00009e10
        /*094c*/ 	.word	0x00000000
        /*0950*/ 	.word	0x00000000
        /*0954*/ 	.short	0x010a
        /*0956*/ 	.byte	0xff
	.zero		1


	//   ....[131]....
        /*0958*/ 	.word	0x00009e70
        /*095c*/ 	.word	0x00000000
        /*0960*/ 	.word	0x00000000
        /*0964*/ 	.short	0x010a
        /*0966*/ 	.byte	0xff
	.zero		1


	//   ....[132]....
        /*0968*/ 	.word	0x00009ed0
        /*096c*/ 	.word	0x00000000
        /*0970*/ 	.word	0x00000000
        /*0974*/ 	.short	0x010a
        /*0976*/ 	.byte	0xff
	.zero		1


	//   ....[133]....
        /*0978*/ 	.word	0x00009f30
        /*097c*/ 	.word	0x00000000
        /*0980*/ 	.word	0x00000000
        /*0984*/ 	.short	0x010a
        /*0986*/ 	.byte	0xff
	.zero		1


	//   ....[134]....
        /*0988*/ 	.word	0x00009f90
        /*098c*/ 	.word	0x00000000
        /*0990*/ 	.word	0x00000000
        /*0994*/ 	.short	0x010a
        /*0996*/ 	.byte	0xff
	.zero		1


	//   ....[135]....
        /*0998*/ 	.word	0x00009ff0
        /*099c*/ 	.word	0x00000000
        /*09a0*/ 	.word	0x00000000
        /*09a4*/ 	.short	0x010a
        /*09a6*/ 	.byte	0xff
	.zero		1


	//   ....[136]....
        /*09a8*/ 	.word	0x0000a050
        /*09ac*/ 	.word	0x00000000
        /*09b0*/ 	.word	0x00000000
        /*09b4*/ 	.short	0x010a
        /*09b6*/ 	.byte	0xff
	.zero		1


	//   ....[137]....
        /*09b8*/ 	.word	0x0000a0a0
        /*09bc*/ 	.word	0x00000000
        /*09c0*/ 	.word	0x00000130
        /*09c4*/ 	.short	0x010a
        /*09c6*/ 	.byte	0xff
	.zero		1


	//   ....[138]....
        /*09c8*/ 	.word	0x0000a100
        /*09cc*/ 	.word	0x00000000
        /*09d0*/ 	.word	0x000000e0
        /*09d4*/ 	.short	0x010a
        /*09d6*/ 	.byte	0xff
	.zero		1


	//   ....[139]....
        /*09d8*/ 	.word	0x0000a150
        /*09dc*/ 	.word	0x00000000
        /*09e0*/ 	.word	0x000000d0
        /*09e4*/ 	.short	0x010a
        /*09e6*/ 	.byte	0xff
	.zero		1


	//   ....[140]....
        /*09e8*/ 	.word	0x0000a1b0
        /*09ec*/ 	.word	0x00000000
        /*09f0*/ 	.word	0x000000e0
        /*09f4*/ 	.short	0x010a
        /*09f6*/ 	.byte	0xff
	.zero		1


	//   ....[141]....
        /*09f8*/ 	.word	0x0000a210
        /*09fc*/ 	.word	0x00000004
        /*0a00*/ 	.word	0x00000008
        /*0a04*/ 	.short	0x010a
        /*0a06*/ 	.byte	0xff
	.zero		1


	//   ....[142]....
        /*0a08*/ 	.word	0x0000a2f0
        /*0a0c*/ 	.word	0x00000002
        /*0a10*/ 	.word	0x00000008
        /*0a14*/ 	.short	0x010a
        /*0a16*/ 	.byte	0xff
	.zero		1


	//   ....[143]....
        /*0a18*/ 	.word	0x0000a340
        /*0a1c*/ 	.word	0x00000000
        /*0a20*/ 	.word	0x000000d0
        /*0a24*/ 	.short	0x010a
        /*0a26*/ 	.byte	0xff
	.zero		1


	//   ....[144]....
        /*0a28*/ 	.word	0x0000a3a0
        /*0a2c*/ 	.word	0x00000000
        /*0a30*/ 	.word	0x00000110
        /*0a34*/ 	.short	0x010a
        /*0a36*/ 	.byte	0xff
	.zero		1


	//   ....[145]....
        /*0a38*/ 	.word	0x0000a400
        /*0a3c*/ 	.word	0x00000000
        /*0a40*/ 	.word	0x00000000
        /*0a44*/ 	.short	0x010a
        /*0a46*/ 	.byte	0xff
	.zero		1


	//   ....[146]....
        /*0a48*/ 	.word	0x0000a460
        /*0a4c*/ 	.word	0x00000000
        /*0a50*/ 	.word	0x00000000
        /*0a54*/ 	.short	0x010a
        /*0a56*/ 	.byte	0xff
	.zero		1


	//   ....[147]....
        /*0a58*/ 	.word	0x0000a4c0
        /*0a5c*/ 	.word	0x00000000
        /*0a60*/ 	.word	0x00000000
        /*0a64*/ 	.short	0x010a
        /*0a66*/ 	.byte	0xff
	.zero		1


	//   ....[148]....
        /*0a68*/ 	.word	0x0000a520
        /*0a6c*/ 	.word	0x00000000
        /*0a70*/ 	.word	0x00000000
        /*0a74*/ 	.short	0x010a
        /*0a76*/ 	.byte	0xff
	.zero		1


	//   ....[149]....
        /*0a78*/ 	.word	0x0000a580
        /*0a7c*/ 	.word	0x00000000
        /*0a80*/ 	.word	0x00000150
        /*0a84*/ 	.short	0x010a
        /*0a86*/ 	.byte	0xff
	.zero		1


	//   ....[150]....
        /*0a88*/ 	.word	0x0000a5d0
        /*0a8c*/ 	.word	0x00000000
        /*0a90*/ 	.word	0x000000d0
        /*0a94*/ 	.short	0x010a
        /*0a96*/ 	.byte	0xff
	.zero		1


	//   ....[151]....
        /*0a98*/ 	.word	0x0000a630
        /*0a9c*/ 	.word	0x00000000
        /*0aa0*/ 	.word	0x000000c8
        /*0aa4*/ 	.short	0x010a
        /*0aa6*/ 	.byte	0xff
	.zero		1


	//   ....[152]....
        /*0aa8*/ 	.word	0x0000a690
        /*0aac*/ 	.word	0x00000000
        /*0ab0*/ 	.word	0x000000a0
        /*0ab4*/ 	.short	0x010a
        /*0ab6*/ 	.byte	0xff
	.zero		1


	//   ....[153]....
        /*0ab8*/ 	.word	0x0000a6f0
        /*0abc*/ 	.word	0x00000000
        /*0ac0*/ 	.word	0x000000a8
        /*0ac4*/ 	.short	0x010a
        /*0ac6*/ 	.byte	0xff
	.zero		1


	//   ....[154]....
        /*0ac8*/ 	.word	0x0000a750
        /*0acc*/ 	.word	0x00000000
        /*0ad0*/ 	.word	0x000000b0
        /*0ad4*/ 	.short	0x010a
        /*0ad6*/ 	.byte	0xff
	.zero		1


	//   ....[155]....
        /*0ad8*/ 	.word	0x0000a7b0
        /*0adc*/ 	.word	0x00000000
        /*0ae0*/ 	.word	0x000000b8
        /*0ae4*/ 	.short	0x010a
        /*0ae6*/ 	.byte	0xff
	.zero		1


	//   ....[156]....
        /*0ae8*/ 	.word	0x0000a810
        /*0aec*/ 	.word	0x00000000
        /*0af0*/ 	.word	0x000000a0
        /*0af4*/ 	.short	0x010a
        /*0af6*/ 	.byte	0xff
	.zero		1


	//   ....[157]....
        /*0af8*/ 	.word	0x0000a870
        /*0afc*/ 	.word	0x00000000
        /*0b00*/ 	.word	0x000000a8
        /*0b04*/ 	.short	0x010a
        /*0b06*/ 	.byte	0xff
	.zero		1


	//   ....[158]....
        /*0b08*/ 	.word	0x0000a8d0
        /*0b0c*/ 	.word	0x00000000
        /*0b10*/ 	.word	0x000000b0
        /*0b14*/ 	.short	0x010a
        /*0b16*/ 	.byte	0xff
	.zero		1


	//   ....[159]....
        /*0b18*/ 	.word	0x0000a920
        /*0b1c*/ 	.word	0x00000000
        /*0b20*/ 	.word	0x000000d0
        /*0b24*/ 	.short	0x010a
        /*0b26*/ 	.byte	0xff
	.zero		1


	//   ....[160]....
        /*0b28*/ 	.word	0x0000a970
        /*0b2c*/ 	.word	0x00000003
        /*0b30*/ 	.word	0x00000080
        /*0b34*/ 	.short	0x010a
        /*0b36*/ 	.byte	0xff
	.zero		1


	//   ....[161]....
        /*0b38*/ 	.word	0x0000a9c0
        /*0b3c*/ 	.word	0x0000006f
        /*0b40*/ 	.word	0x000000f0
        /*0b44*/ 	.short	0x010a
        /*0b46*/ 	.byte	0xff
	.zero		1


	//   ....[162]....
        /*0b48*/ 	.word	0x0000aa10
        /*0b4c*/ 	.word	0x00000000
        /*0b50*/ 	.word	0x00000080
        /*0b54*/ 	.short	0x010a
        /*0b56*/ 	.byte	0xff
	.zero		1


	//   ....[163]....
        /*0b58*/ 	.word	0x0000aa60
        /*0b5c*/ 	.word	0x00000000
        /*0b60*/ 	.word	0x00000080
        /*0b64*/ 	.short	0x010a
        /*0b66*/ 	.byte	0xff
	.zero		1


	//   ....[164]....
        /*0b68*/ 	.word	0x0000aab0
        /*0b6c*/ 	.word	0x00000000
        /*0b70*/ 	.word	0x00000080
        /*0b74*/ 	.short	0x010a
        /*0b76*/ 	.byte	0xff
	.zero		1


	//----- nvinfo : EIATTR_NUM_MBARRIERS
	.align		4
.L_48:
        /*0b78*/ 	.byte	0x03, 0x38
        /*0b7a*/ 	.short	0x002b


	//----- nvinfo : EIATTR_EXIT_INSTR_OFFSETS
	.align		4
        /*0b7c*/ 	.byte	0x04, 0x1c
        /*0b7e*/ 	.short	(.L_50 - .L_49)


	//   ....[0]....
.L_49:
        /*0b80*/ 	.word	0x00002af0


	//   ....[1]....
        /*0b84*/ 	.word	0x00002ff0


	//   ....[2]....
        /*0b88*/ 	.word	0x00003050


	//   ....[3]....
        /*0b8c*/ 	.word	0x000043d0


	//   ....[4]....
        /*0b90*/ 	.word	0x000055b0


	//   ....[5]....
        /*0b94*/ 	.word	0x000055f0


	//   ....[6]....
        /*0b98*/ 	.word	0x00009c90


	//----- nvinfo : EIATTR_MAX_THREADS
	.align		4
.L_50:
        /*0b9c*/ 	.byte	0x04, 0x05
        /*0b9e*/ 	.short	(.L_52 - .L_51)
.L_51:
        /*0ba0*/ 	.word	0x00000100
        /*0ba4*/ 	.word	0x00000001
        /*0ba8*/ 	.word	0x00000001


	//----- nvinfo : EIATTR_CRS_STACK_SIZE
	.align		4
.L_52:
        /*0bac*/ 	.byte	0x04, 0x1e
        /*0bae*/ 	.short	(.L_54 - .L_53)
.L_53:
        /*0bb0*/ 	.word	0x00000000


	//----- nvinfo : EIATTR_CBANK_PARAM_SIZE
	.align		4
.L_54:
        /*0bb4*/ 	.byte	0x03, 0x19
        /*0bb6*/ 	.short	0x0800


	//----- nvinfo : EIATTR_PARAM_CBANK
	.align		4
        /*0bb8*/ 	.byte	0x04, 0x0a
        /*0bba*/ 	.short	(.L_56 - .L_55)
	.align		4
.L_55:
        /*0bbc*/ 	.word	index@(.nv.constant0._ZN7cutlass13device_kernelINS_4gemm6kernel13GemmUniversalIN4cute5tupleIJiiiiEEENS1_10collective13CollectiveMmaINS1_35MainloopSm100TmaUmmaWarpSpecializedILi8ELi2ELi4ENS5_IJNS4_1CILi2EEENSA_ILi1EEESC_EEEEENS5_IJNSA_ILi128EEENSA_ILi256EEESF_EEENS_12float_e4m3_tENS5_IJlSC_lEEESI_SJ_NS4_8TiledMMAINS4_8MMA_AtomIJNS4_10MMA_TraitsINS4_25SM100_MMA_F8F6F4_2x1SM_SSEJSI_SI_fSF_SG_NS4_17integral_constantINS4_4UMMA5MajorELSQ_0EEESR_NSO_INSP_7ScaleInELSS_0EEEST_EEEEEENS4_6LayoutINS5_IJSC_SC_SC_EEENS5_IJNSA_ILi0EEESY_SY_EEEEENS5_IJNS4_10UnderscoreES11_S11_EEEEENS4_18SM100_TMA_2SM_LOADENS4_14ComposedLayoutINS4_7SwizzleILi3ELi4ELi3EEENS4_18smem_ptr_flag_bitsILi8EEENSW_INS5_IJNSA_ILi8EEESF_EEENS5_IJSF_SC_EEEEEEEvNS4_8identityES14_S1E_vS1F_EENS_8epilogue10collective18CollectiveEpilogueINS1H_23Sm100TmaWarpSpecializedILi4ELi2ELi32ELb0ELb0EEEJNS5_IJNSA_ILi64EEESG_SF_EEENS5_IJNSW_IS1M_SC_EENSW_INS5_IJNSA_ILi32EEESB_EEENS5_IJSC_SF_EEEEEEEESI_SJ_SI_SJ_NS1H_6fusion15FusionCallbacksIS1L_NS1U_17LinearCombinationISI_fSI_fLNS_15FloatRoundStyleE2EEES1N_S1T_JEEENS4_5SM1004TMEM4LOAD26SM100_TMEM_LOAD_32dp32b32xENS4_13SM90_TMA_LOADENS15_INS16_ILi1ELi4ELi3EEES19_NSW_INS5_IJS1A_S1P_EEENS5_IJS1P_SC_EEEEEEENS4_39AutoVectorizingCopyWithAssumedAlignmentILi128EEENS4_14SM90_TMA_STOREES29_S2B_S2B_EEEvvEEEEvNT_6ParamsE)
        /*0bc0*/ 	.short	0x0380
        /*0bc2*/ 	.short	0x0800


	//----- nvinfo : EIATTR_SW_WAR
	.align		4
.L_56:
        /*0bc4*/ 	.byte	0x04, 0x36
        /*0bc6*/ 	.short	(.L_58 - .L_57)
.L_57:
        /*0bc8*/ 	.word	0x00000008
.L_58:


//--------------------- .nv.callgraph             --------------------------
	.section	.nv.callgraph,"",@"SHT_CUDA_CALLGRAPH"
	.align	4
	.sectionentsize	8
	.align		4
        /*0000*/ 	.word	0x00000000
	.align		4
        /*0004*/ 	.word	0xffffffff
	.align		4
        /*0008*/ 	.word	index@(_ZN7cutlass13device_kernelINS_4gemm6kernel13GemmUniversalIN4cute5tupleIJiiiiEEENS1_10collective13CollectiveMmaINS1_35MainloopSm100TmaUmmaWarpSpecializedILi8ELi2ELi4ENS5_IJNS4_1CILi2EEENSA_ILi1EEESC_EEEEENS5_IJNSA_ILi128EEENSA_ILi256EEESF_EEENS_12float_e4m3_tENS5_IJlSC_lEEESI_SJ_NS4_8TiledMMAINS4_8MMA_AtomIJNS4_10MMA_TraitsINS4_25SM100_MMA_F8F6F4_2x1SM_SSEJSI_SI_fSF_SG_NS4_17integral_constantINS4_4UMMA5MajorELSQ_0EEESR_NSO_INSP_7ScaleInELSS_0EEEST_EEEEEENS4_6LayoutINS5_IJSC_SC_SC_EEENS5_IJNSA_ILi0EEESY_SY_EEEEENS5_IJNS4_10UnderscoreES11_S11_EEEEENS4_18SM100_TMA_2SM_LOADENS4_14ComposedLayoutINS4_7SwizzleILi3ELi4ELi3EEENS4_18smem_ptr_flag_bitsILi8EEENSW_INS5_IJNSA_ILi8EEESF_EEENS5_IJSF_SC_EEEEEEEvNS4_8identityES14_S1E_vS1F_EENS_8epilogue10collective18CollectiveEpilogueINS1H_23Sm100TmaWarpSpecializedILi4ELi2ELi32ELb0ELb0EEEJNS5_IJNSA_ILi64EEESG_SF_EEENS5_IJNSW_IS1M_SC_EENSW_INS5_IJNSA_ILi32EEESB_EEENS5_IJSC_SF_EEEEEEEESI_SJ_SI_SJ_NS1H_6fusion15FusionCallbacksIS1L_NS1U_17LinearCombinationISI_fSI_fLNS_15FloatRoundStyleE2EEES1N_S1T_JEEENS4_5SM1004TMEM4LOAD26SM100_TMEM_LOAD_32dp32b32xENS4_13SM90_TMA_LOADENS15_INS16_ILi1ELi4ELi3EEES19_NSW_INS5_IJS1A_S1P_EEENS5_IJS1P_SC_EEEEEEENS4_39AutoVectorizingCopyWithAssumedAlignmentILi128EEENS4_14SM90_TMA_STOREES29_S2B_S2B_EEEvvEEEEvNT_6ParamsE)
	.align		4
        /*000c*/ 	.word	index@(__assertfail)
	.align		4
        /*0010*/ 	.word	0x00000000
	.align		4
        /*0014*/ 	.word	0xfffffffe
	.align		4
        /*0018*/ 	.word	0x00000000
	.align		4
        /*001c*/ 	.word	0xfffffffd
	.align		4
        /*0020*/ 	.word	0x00000000
	.align		4
        /*0024*/ 	.word	0xfffffffc


//--------------------- .nv.constant4             --------------------------
	.section	.nv.constant4,"a",@progbits
	.align	8
	.align		8
.nv.constant4:
        /*0000*/ 	.dword	__assertfail
	.align		8
        /*0008*/ 	.dword	__unnamed_1
	.align		8
        /*0010*/ 	.dword	__unnamed_2
	.align		8
        /*0018*/ 	.dword	__unnamed_3
	.align		8
        /*0020*/ 	.dword	_ZN40_INTERNAL_67488a47_4_k_cu_60d45a1d_299214cuda3std3__45__cpo5beginE
	.align		8
        /*0028*/ 	.dword	_ZN40_INTERNAL_67488a47_4_k_cu_60d45a1d_299214cuda3std3__45__cpo3endE
	.align		8
        /*0030*/ 	.dword	_ZN40_INTERNAL_67488a47_4_k_cu_60d45a1d_299214cuda3std3__45__cpo6cbeginE
	.align		8
        /*0038*/ 	.dword	_ZN40_INTERNAL_67488a47_4_k_cu_60d45a1d_299214cuda3std3__45__cpo4cendE
	.align		8
        /*0040*/ 	.dword	_ZN40_INTERNAL_67488a47_4_k_cu_60d45a1d_299214cuda3std3__442_GLOBAL__N__67488a47_4_k_cu_60d45a1d_299216ignoreE
	.align		8
        /*0048*/ 	.dword	_ZN40_INTERNAL_67488a47_4_k_cu_60d45a1d_299214cuda3std3__419piecewise_constructE
	.align		8
        /*0050*/ 	.dword	_ZN40_INTERNAL_67488a47_4_k_cu_60d45a1d_299214cuda3std3__48in_placeE
	.align		8
        /*0058*/ 	.dword	_ZN40_INTERNAL_67488a47_4_k_cu_60d45a1d_299214cuda3std6ranges3__45__cpo4swapE
	.align		8
        /*0060*/ 	.dword	_ZN40_INTERNAL_67488a47_4_k_cu_60d45a1d_299214cuda3std6ranges3__45__cpo9iter_moveE
	.align		8
        /*0068*/ 	.dword	_ZN40_INTERNAL_67488a47_4_k_cu_60d45a1d_299214cute7productE
	.align		8
        /*0070*/ 	.dword	_ZN40_INTERNAL_67488a47_4_k_cu_60d45a1d_299214cute1_E
	.align		8
        /*0078*/ 	.dword	$str$25
	.align		8
        /*0080*/ 	.dword	$str$26
	.align		8
        /*0088*/ 	.dword	$str$27
	.align		8
        /*0090*/ 	.dword	$str$28


//--------------------- .text._ZN7cutlass13device_kernelINS_4gemm6kernel13GemmUniversalIN4cute5tupleIJiiiiEEENS1_10collective13CollectiveMmaINS1_35MainloopSm100TmaUmmaWarpSpecializedILi8ELi2ELi4ENS5_IJNS4_1CILi2EEENSA_ILi1EEESC_EEEEENS5_IJNSA_ILi128EEENSA_ILi256EEESF_EEENS_12float_e4m3_tENS5_IJlSC_lEEESI_SJ_NS4_8TiledMMAINS4_8MMA_AtomIJNS4_10MMA_TraitsINS4_25SM100_MMA_F8F6F4_2x1SM_SSEJSI_SI_fSF_SG_NS4_17integral_constantINS4_4UMMA5MajorELSQ_0EEESR_NSO_INSP_7ScaleInELSS_0EEEST_EEEEEENS4_6LayoutINS5_IJSC_SC_SC_EEENS5_IJNSA_ILi0EEESY_SY_EEEEENS5_IJNS4_10UnderscoreES11_S11_EEEEENS4_18SM100_TMA_2SM_LOADENS4_14ComposedLayoutINS4_7SwizzleILi3ELi4ELi3EEENS4_18smem_ptr_flag_bitsILi8EEENSW_INS5_IJNSA_ILi8EEESF_EEENS5_IJSF_SC_EEEEEEEvNS4_8identityES14_S1E_vS1F_EENS_8epilogue10collective18CollectiveEpilogueINS1H_23Sm100TmaWarpSpecializedILi4ELi2ELi32ELb0ELb0EEEJNS5_IJNSA_ILi64EEESG_SF_EEENS5_IJNSW_IS1M_SC_EENSW_INS5_IJNSA_ILi32EEESB_EEENS5_IJSC_SF_EEEEEEEESI_SJ_SI_SJ_NS1H_6fusion15FusionCallbacksIS1L_NS1U_17LinearCombinationISI_fSI_fLNS_15FloatRoundStyleE2EEES1N_S1T_JEEENS4_5SM1004TMEM4LOAD26SM100_TMEM_LOAD_32dp32b32xENS4_13SM90_TMA_LOADENS15_INS16_ILi1ELi4ELi3EEES19_NSW_INS5_IJS1A_S1P_EEENS5_IJS1P_SC_EEEEEEENS4_39AutoVectorizingCopyWithAssumedAlignmentILi128EEENS4_14SM90_TMA_STOREES29_S2B_S2B_EEEvvEEEEvNT_6ParamsE --------------------------
	.section	.text._ZN7cutlass13device_kernelINS_4gemm6kernel13GemmUniversalIN4cute5tupleIJiiiiEEENS1_10collective13CollectiveMmaINS1_35MainloopSm100TmaUmmaWarpSpecializedILi8ELi2ELi4ENS5_IJNS4_1CILi2EEENSA_ILi1EEESC_EEEEENS5_IJNSA_ILi128EEENSA_ILi256EEESF_EEENS_12float_e4m3_tENS5_IJlSC_lEEESI_SJ_NS4_8TiledMMAINS4_8MMA_AtomIJNS4_10MMA_TraitsINS4_25SM100_MMA_F8F6F4_2x1SM_SSEJSI_SI_fSF_SG_NS4_17integral_constantINS4_4UMMA5MajorELSQ_0EEESR_NSO_INSP_7ScaleInELSS_0EEEST_EEEEEENS4_6LayoutINS5_IJSC_SC_SC_EEENS5_IJNSA_ILi0EEESY_SY_EEEEENS5_IJNS4_10UnderscoreES11_S11_EEEEENS4_18SM100_TMA_2SM_LOADENS4_14ComposedLayoutINS4_7SwizzleILi3ELi4ELi3EEENS4_18smem_ptr_flag_bitsILi8EEENSW_INS5_IJNSA_ILi8EEESF_EEENS5_IJSF_SC_EEEEEEEvNS4_8identityES14_S1E_vS1F_EENS_8epilogue10collective18CollectiveEpilogueINS1H_23Sm100TmaWarpSpecializedILi4ELi2ELi32ELb0ELb0EEEJNS5_IJNSA_ILi64EEESG_SF_EEENS5_IJNSW_IS1M_SC_EENSW_INS5_IJNSA_ILi32EEESB_EEENS5_IJSC_SF_EEEEEEEESI_SJ_SI_SJ_NS1H_6fusion15FusionCallbacksIS1L_NS1U_17LinearCombinationISI_fSI_fLNS_15FloatRoundStyleE2EEES1N_S1T_JEEENS4_5SM1004TMEM4LOAD26SM100_TMEM_LOAD_32dp32b32xENS4_13SM90_TMA_LOADENS15_INS16_ILi1ELi4ELi3EEES19_NSW_INS5_IJS1A_S1P_EEENS5_IJS1P_SC_EEEEEEENS4_39AutoVectorizingCopyWithAssumedAlignmentILi128EEENS4_14SM90_TMA_STOREES29_S2B_S2B_EEEvvEEEEvNT_6ParamsE,"ax",@progbits
	.align	128
.text._ZN7cutlass13device_kernelINS_4gemm6kernel13GemmUniversalIN4cute5tupleIJiiiiEEENS1_10collective13CollectiveMmaINS1_35MainloopSm100TmaUmmaWarpSpecializedILi8ELi2ELi4ENS5_IJNS4_1CILi2EEENSA_ILi1EEESC_EEEEENS5_IJNSA_ILi128EEENSA_ILi256EEESF_EEENS_12float_e4m3_tENS5_IJlSC_lEEESI_SJ_NS4_8TiledMMAINS4_8MMA_AtomIJNS4_10MMA_TraitsINS4_25SM100_MMA_F8F6F4_2x1SM_SSEJSI_SI_fSF_SG_NS4_17integral_constantINS4_4UMMA5MajorELSQ_0EEESR_NSO_INSP_7ScaleInELSS_0EEEST_EEEEEENS4_6LayoutINS5_IJSC_SC_SC_EEENS5_IJNSA_ILi0EEESY_SY_EEEEENS5_IJNS4_10UnderscoreES11_S11_EEEEENS4_18SM100_TMA_2SM_LOADENS4_14ComposedLayoutINS4_7SwizzleILi3ELi4ELi3EEENS4_18smem_ptr_flag_bitsILi8EEENSW_INS5_IJNSA_ILi8EEESF_EEENS5_IJSF_SC_EEEEEEEvNS4_8identityES14_S1E_vS1F_EENS_8epilogue10collective18CollectiveEpilogueINS1H_23Sm100TmaWarpSpecializedILi4ELi2ELi32ELb0ELb0EEEJNS5_IJNSA_ILi64EEESG_SF_EEENS5_IJNSW_IS1M_SC_EENSW_INS5_IJNSA_ILi32EEESB_EEENS5_IJSC_SF_EEEEEEEESI_SJ_SI_SJ_NS1H_6fusion15FusionCallbacksIS1L_NS1U_17LinearCombinationISI_fSI_fLNS_15FloatRoundStyleE2EEES1N_S1T_JEEENS4_5SM1004TMEM4LOAD26SM100_TMEM_LOAD_32dp32b32xENS4_13SM90_TMA_LOADENS15_INS16_ILi1ELi4ELi3EEES19_NSW_INS5_IJS1A_S1P_EEENS5_IJS1P_SC_EEEEEEENS4_39AutoVectorizingCopyWithAssumedAlignmentILi128EEENS4_14SM90_TMA_STOREES29_S2B_S2B_EEEvvEEEEvNT_6ParamsE:
        .type           _ZN7cutlass13device_kernelINS_4gemm6kernel13GemmUniversalIN4cute5tupleIJiiiiEEENS1_10collective13CollectiveMmaINS1_35MainloopSm100TmaUmmaWarpSpecializedILi8ELi2ELi4ENS5_IJNS4_1CILi2EEENSA_ILi1EEESC_EEEEENS5_IJNSA_ILi128EEENSA_ILi256EEESF_EEENS_12float_e4m3_tENS5_IJlSC_lEEESI_SJ_NS4_8TiledMMAINS4_8MMA_AtomIJNS4_10MMA_TraitsINS4_25SM100_MMA_F8F6F4_2x1SM_SSEJSI_SI_fSF_SG_NS4_17integral_constantINS4_4UMMA5MajorELSQ_0EEESR_NSO_INSP_7ScaleInELSS_0EEEST_EEEEEENS4_6LayoutINS5_IJSC_SC_SC_EEENS5_IJNSA_ILi0EEESY_SY_EEEEENS5_IJNS4_10UnderscoreES11_S11_EEEEENS4_18SM100_TMA_2SM_LOADENS4_14ComposedLayoutINS4_7SwizzleILi3ELi4ELi3EEENS4_18smem_ptr_flag_bitsILi8EEENSW_INS5_IJNSA_ILi8EEESF_EEENS5_IJSF_SC_EEEEEEEvNS4_8identityES14_S1E_vS1F_EENS_8epilogue10collective18CollectiveEpilogueINS1H_23Sm100TmaWarpSpecializedILi4ELi2ELi32ELb0ELb0EEEJNS5_IJNSA_ILi64EEESG_SF_EEENS5_IJNSW_IS1M_SC_EENSW_INS5_IJNSA_ILi32EEESB_EEENS5_IJSC_SF_EEEEEEEESI_SJ_SI_SJ_NS1H_6fusion15FusionCallbacksIS1L_NS1U_17LinearCombinationISI_fSI_fLNS_15FloatRoundStyleE2EEES1N_S1T_JEEENS4_5SM1004TMEM4LOAD26SM100_TMEM_LOAD_32dp32b32xENS4_13SM90_TMA_LOADENS15_INS16_ILi1ELi4ELi3EEES19_NSW_INS5_IJS1A_S1P_EEENS5_IJS1P_SC_EEEEEEENS4_39AutoVectorizingCopyWithAssumedAlignmentILi128EEENS4_14SM90_TMA_STOREES29_S2B_S2B_EEEvvEEEEvNT_6ParamsE,@function
        .size           _ZN7cutlass13device_kernelINS_4gemm6kernel13GemmUniversalIN4cute5tupleIJiiiiEEENS1_10collective13CollectiveMmaINS1_35MainloopSm100TmaUmmaWarpSpecializedILi8ELi2ELi4ENS5_IJNS4_1CILi2EEENSA_ILi1EEESC_EEEEENS5_IJNSA_ILi128EEENSA_ILi256EEESF_EEENS_12float_e4m3_tENS5_IJlSC_lEEESI_SJ_NS4_8TiledMMAINS4_8MMA_AtomIJNS4_10MMA_TraitsINS4_25SM100_MMA_F8F6F4_2x1SM_SSEJSI_SI_fSF_SG_NS4_17integral_constantINS4_4UMMA5MajorELSQ_0EEESR_NSO_INSP_7ScaleInELSS_0EEEST_EEEEEENS4_6LayoutINS5_IJSC_SC_SC_EEENS5_IJNSA_ILi0EEESY_SY_EEEEENS5_IJNS4_10UnderscoreES11_S11_EEEEENS4_18SM100_TMA_2SM_LOADENS4_14ComposedLayoutINS4_7SwizzleILi3ELi4ELi3EEENS4_18smem_ptr_flag_bitsILi8EEENSW_INS5_IJNSA_ILi8EEESF_EEENS5_IJSF_SC_EEEEEEEvNS4_8identityES14_S1E_vS1F_EENS_8epilogue10collective18CollectiveEpilogueINS1H_23Sm100TmaWarpSpecializedILi4ELi2ELi32ELb0ELb0EEEJNS5_IJNSA_ILi64EEESG_SF_EEENS5_IJNSW_IS1M_SC_EENSW_INS5_IJNSA_ILi32EEESB_EEENS5_IJSC_SF_EEEEEEEESI_SJ_SI_SJ_NS1H_6fusion15FusionCallbacksIS1L_NS1U_17LinearCombinationISI_fSI_fLNS_15FloatRoundStyleE2EEES1N_S1T_JEEENS4_5SM1004TMEM4LOAD26SM100_TMEM_LOAD_32dp32b32xENS4_13SM90_TMA_LOADENS15_INS16_ILi1ELi4ELi3EEES19_NSW_INS5_IJS1A_S1P_EEENS5_IJS1P_SC_EEEEEEENS4_39AutoVectorizingCopyWithAssumedAlignmentILi128EEENS4_14SM90_TMA_STOREES29_S2B_S2B_EEEvvEEEEvNT_6ParamsE,(.L_x_203 - _ZN7cutlass13device_kernelINS_4gemm6kernel13GemmUniversalIN4cute5tupleIJiiiiEEENS1_10collective13CollectiveMmaINS1_35MainloopSm100TmaUmmaWarpSpecializedILi8ELi2ELi4ENS5_IJNS4_1CILi2EEENSA_ILi1EEESC_EEEEENS5_IJNSA_ILi128EEENSA_ILi256EEESF_EEENS_12float_e4m3_tENS5_IJlSC_lEEESI_SJ_NS4_8TiledMMAINS4_8MMA_AtomIJNS4_10MMA_TraitsINS4_25SM100_MMA_F8F6F4_2x1SM_SSEJSI_SI_fSF_SG_NS4_17integral_constantINS4_4UMMA5MajorELSQ_0EEESR_NSO_INSP_7ScaleInELSS_0EEEST_EEEEEENS4_6LayoutINS5_IJSC_SC_SC_EEENS5_IJNSA_ILi0EEESY_SY_EEEEENS5_IJNS4_10UnderscoreES11_S11_EEEEENS4_18SM100_TMA_2SM_LOADENS4_14ComposedLayoutINS4_7SwizzleILi3ELi4ELi3EEENS4_18smem_ptr_flag_bitsILi8EEENSW_INS5_IJNSA_ILi8EEESF_EEENS5_IJSF_SC_EEEEEEEvNS4_8identityES14_S1E_vS1F_EENS_8epilogue10collective18CollectiveEpilogueINS1H_23Sm100TmaWarpSpecializedILi4ELi2ELi32ELb0ELb0EEEJNS5_IJNSA_ILi64EEESG_SF_EEENS5_IJNSW_IS1M_SC_EENSW_INS5_IJNSA_ILi32EEESB_EEENS5_IJSC_SF_EEEEEEEESI_SJ_SI_SJ_NS1H_6fusion15FusionCallbacksIS1L_NS1U_17LinearCombinationISI_fSI_fLNS_15FloatRoundStyleE2EEES1N_S1T_JEEENS4_5SM1004TMEM4LOAD26SM100_TMEM_LOAD_32dp32b32xENS4_13SM90_TMA_LOADENS15_INS16_ILi1ELi4ELi3EEES19_NSW_INS5_IJS1A_S1P_EEENS5_IJS1P_SC_EEEEEEENS4_39AutoVectorizingCopyWithAssumedAlignmentILi128EEENS4_14SM90_TMA_STOREES29_S2B_S2B_EEEvvEEEEvNT_6ParamsE)
        .other          _ZN7cutlass13device_kernelINS_4gemm6kernel13GemmUniversalIN4cute5tupleIJiiiiEEENS1_10collective13CollectiveMmaINS1_35MainloopSm100TmaUmmaWarpSpecializedILi8ELi2ELi4ENS5_IJNS4_1CILi2EEENSA_ILi1EEESC_EEEEENS5_IJNSA_ILi128EEENSA_ILi256EEESF_EEENS_12float_e4m3_tENS5_IJlSC_lEEESI_SJ_NS4_8TiledMMAINS4_8MMA_AtomIJNS4_10MMA_TraitsINS4_25SM100_MMA_F8F6F4_2x1SM_SSEJSI_SI_fSF_SG_NS4_17integral_constantINS4_4UMMA5MajorELSQ_0EEESR_NSO_INSP_7ScaleInELSS_0EEEST_EEEEEENS4_6LayoutINS5_IJSC_SC_SC_EEENS5_IJNSA_ILi0EEESY_SY_EEEEENS5_IJNS4_10UnderscoreES11_S11_EEEEENS4_18SM100_TMA_2SM_LOADENS4_14ComposedLayoutINS4_7SwizzleILi3ELi4ELi3EEENS4_18smem_ptr_flag_bitsILi8EEENSW_INS5_IJNSA_ILi8EEESF_EEENS5_IJSF_SC_EEEEEEEvNS4_8identityES14_S1E_vS1F_EENS_8epilogue10collective18CollectiveEpilogueINS1H_23Sm100TmaWarpSpecializedILi4ELi2ELi32ELb0ELb0EEEJNS5_IJNSA_ILi64EEESG_SF_EEENS5_IJNSW_IS1M_SC_EENSW_INS5_IJNSA_ILi32EEESB_EEENS5_IJSC_SF_EEEEEEEESI_SJ_SI_SJ_NS1H_6fusion15FusionCallbacksIS1L_NS1U_17LinearCombinationISI_fSI_fLNS_15FloatRoundStyleE2EEES1N_S1T_JEEENS4_5SM1004TMEM4LOAD26SM100_TMEM_LOAD_32dp32b32xENS4_13SM90_TMA_LOADENS15_INS16_ILi1ELi4ELi3EEES19_NSW_INS5_IJS1A_S1P_EEENS5_IJS1P_SC_EEEEEEENS4_39AutoVectorizingCopyWithAssumedAlignmentILi128EEENS4_14SM90_TMA_STOREES29_S2B_S2B_EEEvvEEEEvNT_6ParamsE,@"STO_CUDA_ENTRY STV_DEFAULT"
_ZN7cutlass13device_kernelINS_4gemm6kernel13GemmUniversalIN4cute5tupleIJiiiiEEENS1_10collective13CollectiveMmaINS1_35MainloopSm100TmaUmmaWarpSpecializedILi8ELi2ELi4ENS5_IJNS4_1CILi2EEENSA_ILi1EEESC_EEEEENS5_IJNSA_ILi128EEENSA_ILi256EEESF_EEENS_12float_e4m3_tENS5_IJlSC_lEEESI_SJ_NS4_8TiledMMAINS4_8MMA_AtomIJNS4_10MMA_TraitsINS4_25SM100_MMA_F8F6F4_2x1SM_SSEJSI_SI_fSF_SG_NS4_17integral_constantINS4_4UMMA5MajorELSQ_0EEESR_NSO_INSP_7ScaleInELSS_0EEEST_EEEEEENS4_6LayoutINS5_IJSC_SC_SC_EEENS5_IJNSA_ILi0EEESY_SY_EEEEENS5_IJNS4_10UnderscoreES11_S11_EEEEENS4_18SM100_TMA_2SM_LOADENS4_14ComposedLayoutINS4_7SwizzleILi3ELi4ELi3EEENS4_18smem_ptr_flag_bitsILi8EEENSW_INS5_IJNSA_ILi8EEESF_EEENS5_IJSF_SC_EEEEEEEvNS4_8identityES14_S1E_vS1F_EENS_8epilogue10collective18CollectiveEpilogueINS1H_23Sm100TmaWarpSpecializedILi4ELi2ELi32ELb0ELb0EEEJNS5_IJNSA_ILi64EEESG_SF_EEENS5_IJNSW_IS1M_SC_EENSW_INS5_IJNSA_ILi32EEESB_EEENS5_IJSC_SF_EEEEEEEESI_SJ_SI_SJ_NS1H_6fusion15FusionCallbacksIS1L_NS1U_17LinearCombinationISI_fSI_fLNS_15FloatRoundStyleE2EEES1N_S1T_JEEENS4_5SM1004TMEM4LOAD26SM100_TMEM_LOAD_32dp32b32xENS4_13SM90_TMA_LOADENS15_INS16_ILi1ELi4ELi3EEES19_NSW_INS5_IJS1A_S1P_EEENS5_IJS1P_SC_EEEEEEENS4_39AutoVectorizingCopyWithAssumedAlignmentILi128EEENS4_14SM90_TMA_STOREES29_S2B_S2B_EEEvvEEEEvNT_6ParamsE:
[----:B------:R-:W1:Y:S01]  /*0000*/  LDC R1, c[0x0][0x37c] ;  /* 0x0000df00ff017b82 */ /* 0x000e620000000800 */
[----:B------:R-:W2:Y:S01]  /*0010*/  S2R R109, SR_TID.X ;  /* 0x00000000006d7919 */ /* 0x000ea20000002100 */
[----:B------:R-:W3:Y:S06]  /*0020*/  LDCU.64 UR6, c[0x0][0x890] ;  /* 0x00011200ff0677ac */ /* 0x000eec0008000a00 */
[----:B------:R-:W4:Y:S01]  /*0030*/  S2UR UR37, SR_CgaCtaId ;  /* 0x00000000002579c3 */ /* 0x000f220000008800 */
[----:B------:R-:W-:Y:S02]  /*0040*/  PRMT R96, RZ, 0x7610, R96 ;  /* 0x00007610ff607816 */ /* 0x000fe40000000060 */
[----:B------:R-:W-:Y:S01]  /*0050*/  ELECT P1, URZ, PT ;  /* 0x0000000000ff782f */ /* 0x000fe20003820000 */
[----:B------:R-:W1:Y:S01]  /*0060*/  LDCU.64 UR46, c[0x0][0x358] ;  /* 0x00006b00ff2e77ac */ /* 0x000e620008000a00 */
[----:B---3--:R-:W-:-:S04]  /*0070*/  UISETP.NE.U32.AND UP0, UPT, UR6, URZ, UPT ;  /* 0x000000ff0600728c */ /* 0x008fc8000bf05070 */
[----:B------:R-:W-:Y:S02]  /*0080*/  UISETP.NE.AND.EX UP0, UPT, UR7, URZ, UPT, UP0 ;  /* 0x000000ff0700728c */ /* 0x000fe4000bf05300 */
[----:B----4-:R-:W-:Y:S02]  /*0090*/  ULOP3.LUT UR5, UR37, 0x1, URZ, 0xc0, !UPT ;  /* 0x0000000125057892 */ /* 0x010fe4000f8ec0ff */
[----:B------:R-:W-:Y:S01]  /*00a0*/  ULOP3.LUT UR4, UR37, 0x1, URZ, 0x3c, !UPT ;  /* 0x0000000125047892 */ /* 0x000fe2000f8e3cff */
[----:B--2---:R-:W-:-:S05]  /*00b0*/  SHF.R.U32.HI R102, RZ, 0x5, R109 ;  /* 0x00000005ff667819 */ /* 0x004fca000001166d */
[----:B------:R-:W2:Y:S02]  /*00c0*/  SHFL.IDX PT, R0, R102, RZ, 0x1f ;  /* 0x00001fff66007589 */ /* 0x000ea400000e0000 */
[----:B--2---:R-:W-:Y:S01]  /*00d0*/  R2UR UR10, R0 ;  /* 0x00000000000a72ca */ /* 0x004fe200000e0000 */
[----:B-1----:R-:W-:-:S14]  /*00e0*/  BRA.U UP0, `(.L_x_0) ;  /* 0x00000001002c7547 */ /* 0x002fdc000b800000 */
[----:B------:R-:W1:Y:S02]  /*00f0*/  LDCU.64 UR8, c[0x0][0x888] ;  /* 0x00011100ff0877ac */ /* 0x000e640008000a00 */
[----:B-1----:R-:W-:-:S04]  /*0100*/  UISETP.NE.U32.AND UP0, UPT, UR8, URZ, UPT ;  /* 0x000000ff0800728c */ /* 0x002fc8000bf05070 */
[----:B------:R-:W-:-:S09]  /*0110*/  UISETP.NE.AND.EX UP0, UPT, UR9, URZ, UPT, UP0 ;  /* 0x000000ff0900728c */ /* 0x000fd2000bf05300 */
[----:B------:R-:W-:Y:S05]  /*0120*/  BRA.U !UP0, `(.L_x_1) ;  /* 0x0000000108107547 */ /* 0x000fea000b800000 */
[----:B------:R-:W1:Y:S02]  /*0130*/  LDC.64 R2, c[0x0][0x888] ;  /* 0x00022200ff027b82 */ /* 0x000e640000000a00 */
[----:B-1----:R1:W5:Y:S01]  /*0140*/  LDG.E R49, desc[UR46][R2.64] ;  /* 0x0000002e02317981 */ /* 0x002362000c1e1900 */
[----:B------:R-:W-:Y:S01]  /*0150*/  HFMA2 R96, -RZ, RZ, 0, 5.9604644775390625e-08 ;  /* 0x00000001ff607431 */ /* 0x000fe200000001ff */
[----:B------:R-:W-:Y:S05]  /*0160*/  BRA `(.L_x_0) ;  /* 0x00000000000c7947 */ /* 0x000fea0003800000 */
.L_x_1:
[----:B------:R-:W1:Y:S01]  /*0170*/  LDCU UR8, c[0x0][0x880] ;  /* 0x00011000ff0877ac */ /* 0x000e620008000800 */
[----:B------:R-:W-:Y:S01]  /*0180*/  HFMA2 R96, -RZ, RZ, 0, 5.9604644775390625e-08 ;  /* 0x00000001ff607431 */ /* 0x000fe200000001ff */
[----:B-1----:R-:W-:-:S07]  /*0190*/  MOV R49, UR8 ;  /* 0x0000000800317c02 */ /* 0x002fce0008000f00 */
.L_x_0:
[----:B------:R-:W2:Y:S02]  /*01a0*/  LDCU.64 UR8, c[0x0][0x8b0] ;  /* 0x00011600ff0877ac */ /* 0x000ea40008000a00 */
[----:B--2---:R-:W-:-:S04]  /*01b0*/  UISETP.NE.U32.AND UP0, UPT, UR8, URZ, UPT ;  /* 0x000000ff0800728c */ /* 0x004fc8000bf05070 */
[----:B------:R-:W-:-:S09]  /*01c0*/  UISETP.NE.AND.EX UP0, UPT, UR9, URZ, UPT, UP0 ;  /* 0x000000ff0900728c */ /* 0x000fd2000bf05300 */
[----:B------:R-:W-:Y:S05]  /*01d0*/  BRA.U UP0, `(.L_x_2) ;  /* 0x0000000100247547 */ /* 0x000fea000b800000 */
[----:B------:R-:W2:Y:S02]  /*01e0*/  LDCU.64 UR8, c[0x0][0x8a8] ;  /* 0x00011500ff0877ac */ /* 0x000ea40008000a00 */
[----:B--2---:R-:W-:-:S04]  /*01f0*/  UISETP.NE.U32.AND UP0, UPT, UR8, URZ, UPT ;  /* 0x000000ff0800728c */ /* 0x004fc8000bf05070 */
[----:B------:R-:W-:-:S09]  /*0200*/  UISETP.NE.AND.EX UP0, UPT, UR9, URZ, UPT, UP0 ;  /* 0x000000ff0900728c */ /* 0x000fd2000bf05300 */
[----:B------:R-:W-:Y:S05]  /*0210*/  BRA.U !UP0, `(.L_x_3) ;  /* 0x00000001080c7547 */ /* 0x000fea000b800000 */
[----:B-1----:R-:W1:Y:S02]  /*0220*/  LDC.64 R2, c[0x0][0x8a8] ;  /* 0x00022a00ff027b82 */ /* 0x002e640000000a00 */
[----:B-1----:R2:W5:Y:S01]  /*0230*/  LDG.E R47, desc[UR46][R2.64] ;  /* 0x0000002e022f7981 */ /* 0x002562000c1e1900 */
[----:B------:R-:W-:Y:S05]  /*0240*/  BRA `(.L_x_2) ;  /* 0x0000000000087947 */ /* 0x000fea0003800000 */
.L_x_3:
[----:B------:R-:W2:Y:S02]  /*0250*/  LDCU UR8, c[0x0][0x8a0] ;  /* 0x00011400ff0877ac */ /* 0x000ea40008000800 */
[----:B--2---:R-:W-:Y:S02]  /*0260*/  MOV R47, UR8 ;  /* 0x00000008002f7c02 */ /* 0x004fe40008000f00 */
.L_x_2:
[----:B------:R-:W-:Y:S01]  /*0270*/  IMAD.U32 R0, RZ, RZ, UR10 ;  /* 0x0000000aff007e24 */ /* 0x000fe2000f8e00ff */
[----:B------:R-:W-:Y:S04]  /*0280*/  BSSY.RECONVERGENT B0, `(.L_x_4) ;  /* 0x000000c000007945 */ /* 0x000fe80003800200 */
[C---:B------:R-:W-:Y:S02]  /*0290*/  ISETP.NE.OR P2, PT, R0.reuse, 0x1, !P1 ;  /* 0x000000010000780c */ /* 0x040fe40004f45670 */
[----:B------:R-:W-:-:S11]  /*02a0*/  ISETP.NE.OR P0, PT, R0, 0x3, !P1 ;  /* 0x000000030000780c */ /* 0x000fd60004f05670 */
[----:B------:R-:W-:Y:S05]  /*02b0*/  @P2 BRA `(.L_x_5) ;  /* 0x0000000000202947 */ /* 0x000fea0003800000 */
[----:B------:R-:W3:Y:S02]  /*02c0*/  LDCU.64 UR8, c[0x0][0x348] ;  /* 0x00006900ff0877ac */ /* 0x000ee40008000a00 */
[----:B---3--:R-:W-:Y:S02]  /*02d0*/  UIADD3 UR12, UP1, UPT, UR8, 0x80, URZ ;  /* 0x00000080080c7890 */ /* 0x008fe4000ff3e0ff */
[----:B------:R-:W-:Y:S02]  /*02e0*/  UIADD3 UR8, UP0, UPT, UR8, 0x180, URZ ;  /* 0x0000018008087890 */ /* 0x000fe4000ff1e0ff */
[----:B------:R-:W-:Y:S02]  /*02f0*/  UIADD3.X UR13, UPT, UPT, URZ, UR9, URZ, UP1, !UPT ;  /* 0x00000009ff0d7290 */ /* 0x000fe40008ffe4ff */
[----:B------:R-:W-:-:S07]  /*0300*/  UIADD3.X UR9, UPT, UPT, URZ, UR9, URZ, UP0, !UPT ;  /* 0x00000009ff097290 */ /* 0x000fce00087fe4ff */
[----:B------:R3:W-:Y:S02]  /*0310*/  UTMACCTL.PF [UR12] ;  /* 0x000000000c0079b9 */ /* 0x0007e40008040000 */
[----:B------:R3:W-:Y:S02]  /*0320*/  UTMACCTL.PF [UR8] ;  /* 0x00000000080079b9 */ /* 0x0007e40008040000 */
[----:B---3--:R-:W-:Y:S01]  /*0330*/  NOP ;  /* 0x0000000000007918 */ /* 0x008fe20000000000 */
.L_x_5:
[----:B------:R-:W-:Y:S05]  /*0340*/  BSYNC.RECONVERGENT B0 ;  /* 0x0000000000007941 */ /* 0x000fea0003800200 */
.L_x_4:
[----:B------:R-:W-:Y:S04]  /*0350*/  BSSY.RECONVERGENT B0, `(.L_x_6) ;  /* 0x000000a000007945 */ /* 0x000fe80003800200 */
        /* <DEDUP_REMOVED lines=9> */
.L_x_7:
[----:B------:R-:W-:Y:S05]  /*03f0*/  BSYNC.RECONVERGENT B0 ;  /* 0x0000000000007941 */ /* 0x000fea0003800200 */
.L_x_6:
[----:B------:R-:W3:Y:S01]  /*0400*/  LDCU.64 UR8, c[0x0][0x888] ;  /* 0x00011100ff0877ac */ /* 0x000ee20008000a00 */
[----:B------:R-:W-:Y:S02]  /*0410*/  UISETP.EQ.U32.AND UP1, UPT, UR6, URZ, UPT ;  /* 0x000000ff0600728c */ /* 0x000fe4000bf22070 */
[----:B------:R-:W-:Y:S02]  /*0420*/  UPLOP3.LUT UP5, UPT, UPT, UPT, UPT, 0x80, 0x8 ;  /* 0x000000000008789c */ /* 0x000fe40003faf070 */
[----:B---3--:R-:W-:-:S04]  /*0430*/  UISETP.NE.U32.AND UP0, UPT, UR8, URZ, UPT ;  /* 0x000000ff0800728c */ /* 0x008fc8000bf05070 */
[----:B------:R-:W-:-:S04]  /*0440*/  UISETP.NE.AND.EX UP0, UPT, UR9, URZ, UPT, UP0 ;  /* 0x000000ff0900728c */ /* 0x000fc8000bf05300 */
[----:B------:R-:W-:-:S04]  /*0450*/  UISETP.EQ.OR.EX UP2, UPT, UR7, URZ, !UP0, UP1 ;  /* 0x000000ff0700728c */ /* 0x000fc8000c742710 */
[----:B------:R-:W-:-:S05]  /*0460*/  UP2UR UR50, UPR, URZ, 0x4 ;  /* 0x00000004ff327883 */ /* 0x000fca0008000000 */
[----:B------:R-:W-:Y:S07]  /*0470*/  BRA.U !UP2, `(.L_x_8) ;  /* 0x000000010a207547 */ /* 0x000fee000b800000 */
[----:B------:R-:W-:Y:S01]  /*0480*/  UISETP.NE.U32.AND UP2, UPT, UR6, URZ, UPT ;  /* 0x000000ff0600728c */ /* 0x000fe2000bf45070 */
[----:B-----5:R-:W-:Y:S01]  /*0490*/  FSETP.NEU.AND P0, PT, R49, RZ, PT ;  /* 0x000000ff3100720b */ /* 0x020fe20003f0d000 */
[----:B------:R-:W-:Y:S02]  /*04a0*/  USEL UR6, URZ, 0xffffffff, UP0 ;  /* 0xffffffffff067887 */ /* 0x000fe40008000000 */
[----:B------:R-:W-:-:S10]  /*04b0*/  UISETP.NE.AND.EX UP2, UPT, UR7, URZ, UPT, UP2 ;  /* 0x000000ff0700728c */ /* 0x000fd4000bf45320 */
[----:B------:R-:W-:Y:S01]  /*04c0*/  VOTEU.ANY UP1, P0 ;  /* 0x0000000000ff7886 */ /* 0x000fe20000020100 */
[----:B------:R-:W-:-:S04]  /*04d0*/  @!UP2 USEL UR6, URZ, 0xffffffff, UP1 ;  /* 0xffffffffff06a887 */ /* 0x000fc80008800000 */
[----:B------:R-:W-:-:S04]  /*04e0*/  ULOP3.LUT UR6, UR6, 0x1, URZ, 0xc0, !UPT ;  /* 0x0000000106067892 */ /* 0x000fc8000f8ec0ff */
[----:B------:R-:W-:-:S11]  /*04f0*/  UISETP.NE.U32.AND UP5, UPT, UR6, 0x1, UPT ;  /* 0x000000010600788c */ /* 0x000fd6000bfa5070 */
.L_x_8:
[----:B------:R-:W3:Y:S01]  /*0500*/  SHFL.IDX PT, R0, R102, RZ, 0x1f ;  /* 0x00001fff66007589 */ /* 0x000ee200000e0000 */
[----:B------:R-:W-:-:S04]  /*0510*/  UISETP.NE.AND UP1, UPT, UR10, 0x2, UPT ;  /* 0x000000020a00788c */ /* 0x000fc8000bf25270 */
[----:B------:R-:W-:Y:S02]  /*0520*/  UISETP.EQ.AND UP2, UPT, UR5, URZ, !UP1 ;  /* 0x000000ff0500728c */ /* 0x000fe4000cf42270 */
[----:B------:R-:W-:-:S04]  /*0530*/  USEL UR6, URZ, 0x1, UP1 ;  /* 0x00000001ff067887 */ /* 0x000fc80008800000 */
[----:B------:R-:W-:Y:S02]  /*0540*/  PLOP3.LUT P5, PT, P1, PT, UP2, 0x80, 0x8 ;  /* 0x000000000008781c */ /* 0x000fe40000faf028 */
[----:B---3--:R-:W-:-:S13]  /*0550*/  ISETP.NE.AND P0, PT, R0, RZ, PT ;  /* 0x000000ff0000720c */ /* 0x008fda0003f05270 */
[----:B------:R-:W-:Y:S05]  /*0560*/  @P0 BRA `(.L_x_9) ;  /* 0x0000000000640947 */ /* 0x000fea0003800000 */
[----:B------:R-:W-:Y:S01]  /*0570*/  UMOV UR8, 0x400 ;  /* 0x0000040000087882 */ /* 0x000fe20000000000 */
[----:B------:R-:W-:Y:S01]  /*0580*/  UMOV UR7, 0x1 ;  /* 0x0000000100077882 */ /* 0x000fe20000000000 */
[----:B------:R-:W-:Y:S02]  /*0590*/  ULEA UR8, UR37, UR8, 0x18 ;  /* 0x0000000825087291 */ /* 0x000fe4000f8ec0ff */
[----:B------:R-:W-:-:S04]  /*05a0*/  UIADD3 UR12, UPT, UPT, -UR7, 0x100000, URZ ;  /* 0x00100000070c7890 */ /* 0x000fc8000fffe1ff */
[----:B------:R-:W-:Y:S02]  /*05b0*/  USHF.L.U32 UR13, UR12, 0xb, URZ ;  /* 0x0000000b0c0d7899 */ /* 0x000fe400080006ff */
[----:B------:R-:W-:Y:S01]  /*05c0*/  USHF.L.U32 UR12, UR12, 0x1, URZ ;  /* 0x000000010c0c7899 */ /* 0x000fe200080006ff */
[----:B------:R-:W-:Y:S01]  /*05d0*/  ELECT P0, URZ, PT ;  /* 0x0000000000ff782f */ /* 0x000fe20003800000 */
[----:B------:R-:W3:Y:S10]  /*05e0*/  FENCE.VIEW.ASYNC.S ;  /* 0x00000000000073c6 */ /* 0x000ef40000000000 */
[----:B---3--:R3:W4:Y:S01]  /*05f0*/  SYNCS.EXCH.64 URZ, [UR8], UR12 ;  /* 0x0000000c08ff75b2 */ /* 0x0087220008000100 */
[----:B------:R3:W1:Y:S01]  /*0600*/  SYNCS.EXCH.64 URZ, [UR8+0x40], UR12 ;  /* 0x0000400c08ff75b2 */ /* 0x0006620008000100 */
        /* <DEDUP_REMOVED lines=13> */
[----:B------:R3:W1:Y:S02]  /*06e0*/  SYNCS.EXCH.64 URZ, [UR8+0x78], UR12 ;  /* 0x0000780c08ff75b2 */ /* 0x0006640008000100 */
[----:B---3--:R-:W-:Y:S01]  /*06f0*/  NOP ;  /* 0x0000000000007918 */ /* 0x008fe20000000000 */
.L_x_9:
[----:B------:R-:W3:Y:S01]  /*0700*/  SHFL.IDX PT, R0, R102, RZ, 0x1f ;  /* 0x00001fff66007589 */ /* 0x000ee200000e0000 */
[----:B------:R-:W-:Y:S01]  /*0710*/  NOP ;  /* 0x0000000000007918 */ /* 0x000fe20000000000 */
[----:B---3--:R-:W-:-:S13]  /*0720*/  ISETP.NE.AND P0, PT, R0, 0x1, PT ;  /* 0x000000010000780c */ /* 0x008fda0003f05270 */
[----:B------:R-:W-:Y:S05]  /*0730*/  @P0 BRA `(.L_x_10) ;  /* 0x0000000000540947 */ /* 0x000fea0003800000 */
[----:B------:R-:W-:Y:S01]  /*0740*/  UMOV UR9, 0x400 ;  /* 0x0000040000097882 */ /* 0x000fe20000000000 */
[----:B------:R-:W-:Y:S01]  /*0750*/  UMOV UR8, 0x20 ;  /* 0x0000002000087882 */ /* 0x000fe20000000000 */
[----:B------:R-:W-:Y:S01]  /*0760*/  UMOV UR7, 0x80 ;  /* 0x0000008000077882 */ /* 0x000fe20000000000 */
[----:B------:R-:W-:Y:S02]  /*0770*/  ULEA UR9, UR37, UR9, 0x18 ;  /* 0x0000000925097291 */ /* 0x000fe4000f8ec0ff */
[----:B------:R-:W-:-:S04]  /*0780*/  UIADD3 UR12, UPT, UPT, -UR8, 0x100000, URZ ;  /* 0x00100000080c7890 */ /* 0x000fc8000fffe1ff */
[----:B------:R-:W-:Y:S02]  /*0790*/  USHF.L.U32 UR13, UR12, 0xb, URZ ;  /* 0x0000000b0c0d7899 */ /* 0x000fe400080006ff */
[----:B------:R-:W-:Y:S02]  /*07a0*/  USHF.L.U32 UR12, UR12, 0x1, URZ ;  /* 0x000000010c0c7899 */ /* 0x000fe400080006ff */
[----:B------:R-:W-:-:S04]  /*07b0*/  UIADD3 UR14, UPT, UPT, -UR7, 0x100000, URZ ;  /* 0x00100000070e7890 */ /* 0x000fc8000fffe1ff */
[----:B------:R-:W-:Y:S02]  /*07c0*/  USHF.L.U32 UR15, UR14, 0xb, URZ ;  /* 0x0000000b0e0f7899 */ /* 0x000fe400080006ff */
[----:B------:R-:W-:Y:S01]  /*07d0*/  USHF.L.U32 UR14, UR14, 0x1, URZ ;  /* 0x000000010e0e7899 */ /* 0x000fe200080006ff */
[----:B------:R-:W-:Y:S01]  /*07e0*/  ELECT P0, URZ, PT ;  /* 0x0000000000ff782f */ /* 0x000fe20003800000 */
[----:B------:R-:W3:Y:S02]  /*07f0*/  FENCE.VIEW.ASYNC.S ;  /* 0x00000000000073c6 */ /* 0x000ee40000000000 */
[----:B---3--:R3:W1:Y:S08]  /*0800*/  SYNCS.EXCH.64 URZ, [UR9+0x80], UR12 ;  /* 0x0000800c09ff75b2 */ /* 0x0086700008000100 */
[----:B------:R3:W1:Y:S01]  /*0810*/  SYNCS.EXCH.64 URZ, [UR9+0xa0], UR14 ;  /* 0x0000a00e09ff75b2 */ /* 0x0006620008000100 */
[----:B------:R3:W1:Y:S01]  /*0820*/  SYNCS.EXCH.64 URZ, [UR9+0x88], UR12 ;  /* 0x0000880c09ff75b2 */ /* 0x0006620008000100 */
[----:B------:R3:W1:Y:S01]  /*0830*/  SYNCS.EXCH.64 URZ, [UR9+0xa8], UR14 ;  /* 0x0000a80e09ff75b2 */ /* 0x0006620008000100 */
[----:B------:R3:W1:Y:S01]  /*0840*/  SYNCS.EXCH.64 URZ, [UR9+0x90], UR12 ;  /* 0x0000900c09ff75b2 */ /* 0x0006620008000100 */
[----:B------:R3:W1:Y:S01]  /*0850*/  SYNCS.EXCH.64 URZ, [UR9+0xb0], UR14 ;  /* 0x0000b00e09ff75b2 */ /* 0x0006620008000100 */
[----:B------:R3:W1:Y:S01]  /*0860*/  SYNCS.EXCH.64 URZ, [UR9+0x98], UR12 ;  /* 0x0000980c09ff75b2 */ /* 0x0006620008000100 */
[----:B------:R3:W1:Y:S01]  /*0870*/  SYNCS.EXCH.64 URZ, [UR9+0xb8], UR14 ;  /* 0x0000b80e09ff75b2 */ /* 0x0006620008000100 */
[----:B------:R-:W-:Y:S01]  /*0880*/  NOP ;  /* 0x0000000000007918 */ /* 0x000fe20000000000 */
.L_x_10:
[----:B------:R-:W2:Y:S01]  /*0890*/  SHFL.IDX PT, R0, R102, RZ, 0x1f ;  /* 0x00001fff66007589 */ /* 0x000ea200000e0000 */
[----:B------:R-:W-:Y:S01]  /*08a0*/  NOP ;  /* 0x0000000000007918 */ /* 0x000fe20000000000 */
[----:B--2---:R-:W-:-:S13]  /*08b0*/  ISETP.NE.AND P0, PT, R0, 0x3, PT ;  /* 0x000000030000780c */ /* 0x004fda0003f05270 */
[----:B------:R-:W-:Y:S05]  /*08c0*/  @P0 BRA `(.L_x_11) ;  /* 0x00000000002c0947 */ /* 0x000fea0003800000 */
[----:B------:R-:W-:Y:S01]  /*08d0*/  UMOV UR8, 0x400 ;  /* 0x0000040000087882 */ /* 0x000fe20000000000 */
[----:B------:R-:W-:Y:S01]  /*08e0*/  UMOV UR7, 0x20 ;  /* 0x0000002000077882 */ /* 0x000fe20000000000 */
[----:B------:R-:W-:Y:S02]  /*08f0*/  ULEA UR8, UR37, UR8, 0x18 ;  /* 0x0000000825087291 */ /* 0x000fe4000f8ec0ff */
[----:B---3--:R-:W-:-:S04]  /*0900*/  UIADD3 UR12, UPT, UPT, -UR7, 0x100000, URZ ;  /* 0x00100000070c7890 */ /* 0x008fc8000fffe1ff */
[----:B------:R-:W-:Y:S02]  /*0910*/  USHF.L.U32 UR13, UR12, 0xb, URZ ;  /* 0x0000000b0c0d7899 */ /* 0x000fe400080006ff */
[----:B------:R-:W-:Y:S01]  /*0920*/  USHF.L.U32 UR12, UR12, 0x1, URZ ;  /* 0x000000010c0c7899 */ /* 0x000fe200080006ff */
[----:B------:R-:W-:Y:S01]  /*0930*/  ELECT P0, URZ, PT ;  /* 0x0000000000ff782f */ /* 0x000fe20003800000 */
[----:B------:R-:W2:Y:S10]  /*0940*/  FENCE.VIEW.ASYNC.S ;  /* 0x00000000000073c6 */ /* 0x000eb40000000000 */
[----:B--2---:R2:W3:Y:S01]  /*0950*/  SYNCS.EXCH.64 URZ, [UR8+0xc0], UR12 ;  /* 0x0000c00c08ff75b2 */ /* 0x0044e20008000100 */
[----:B------:R2:W1:Y:S01]  /*0960*/  SYNCS.EXCH.64 URZ, [UR8+0xc8], UR12 ;  /* 0x0000c80c08ff75b2 */ /* 0x0004620008000100 */
[----:B------:R-:W-:Y:S01]  /*0970*/  NOP ;  /* 0x0000000000007918 */ /* 0x000fe20000000000 */
.L_x_11:
[----:B------:R-:W4:Y:S01]  /*0980*/  SHFL.IDX PT, R0, R102, RZ, 0x1f ;  /* 0x00001fff66007589 */ /* 0x000f2200000e0000 */
[----:B------:R-:W-:Y:S01]  /*0990*/  NOP ;  /* 0x0000000000007918 */ /* 0x000fe20000000000 */
[----:B----4-:R-:W-:-:S13]  /*09a0*/  ISETP.NE.AND P0, PT, R0, 0x4, PT ;  /* 0x000000040000780c */ /* 0x010fda0003f05270 */
[----:B------:R-:W-:Y:S05]  /*09b0*/  @P0 BRA `(.L_x_12) ;  /* 0x0000000000480947 */ /* 0x000fea0003800000 */
[----:B---3--:R-:W-:Y:S01]  /*09c0*/  UMOV UR9, 0x1e0 ;  /* 0x000001e000097882 */ /* 0x008fe20000000000 */
[----:B--2---:R-:W-:Y:S01]  /*09d0*/  UMOV UR8, 0x400 ;  /* 0x0000040000087882 */ /* 0x004fe20000000000 */
[----:B------:R-:W-:Y:S01]  /*09e0*/  USEL UR9, UR9, 0x1a0, UP5 ;  /* 0x000001a009097887 */ /* 0x000fe2000a800000 */
        /* <DEDUP_REMOVED lines=9> */
[----:B------:R-:W2:Y:S02]  /*0a80*/  FENCE.VIEW.ASYNC.S ;  /* 0x00000000000073c6 */ /* 0x000ea40000000000 */
[----:B--2---:R4:W2:Y:S08]  /*0a90*/  SYNCS.EXCH.64 URZ, [UR8+0xd0], UR12 ;  /* 0x0000d00c08ff75b2 */ /* 0x0048b00008000100 */
[----:B------:R4:W3:Y:S01]  /*0aa0*/  SYNCS.EXCH.64 URZ, [UR8+0xe0], UR14 ;  /* 0x0000e00e08ff75b2 */ /* 0x0008e20008000100 */
[----:B------:R4:W1:Y:S01]  /*0ab0*/  SYNCS.EXCH.64 URZ, [UR8+0xd8], UR12 ;  /* 0x0000d80c08ff75b2 */ /* 0x0008620008000100 */
[----:B------:R4:W1:Y:S02]  /*0ac0*/  SYNCS.EXCH.64 URZ, [UR8+0xe8], UR14 ;  /* 0x0000e80e08ff75b2 */ /* 0x0008640008000100 */
[----:B----4-:R-:W-:Y:S01]  /*0ad0*/  NOP ;  /* 0x0000000000007918 */ /* 0x010fe20000000000 */
.L_x_12:
[----:B------:R-:W4:Y:S01]  /*0ae0*/  SHFL.IDX PT, R0, R102, RZ, 0x1f ;  /* 0x00001fff66007589 */ /* 0x000f2200000e0000 */
[----:B------:R-:W-:Y:S01]  /*0af0*/  NOP ;  /* 0x0000000000007918 */ /* 0x000fe20000000000 */
[----:B----4-:R-:W-:-:S13]  /*0b00*/  ISETP.NE.AND P0, PT, R0, 0x5, PT ;  /* 0x000000050000780c */ /* 0x010fda0003f05270 */
[----:B------:R-:W-:Y:S05]  /*0b10*/  @P0 BRA `(.L_x_13) ;  /* 0x0000000000540947 */ /* 0x000fea0003800000 */
[----:B---3--:R-:W-:Y:S01]  /*0b20*/  UMOV UR9, 0x400 ;  /* 0x0000040000097882 */ /* 0x008fe20000000000 */
[----:B--2---:R-:W-:Y:S01]  /*0b30*/  UMOV UR8, 0x1 ;  /* 0x0000000100087882 */ /* 0x004fe20000000000 */
        /* <DEDUP_REMOVED lines=13> */
[----:B------:R4:W1:Y:S01]  /*0c10*/  SYNCS.EXCH.64 URZ, [UR9+0x118], UR14 ;  /* 0x0001180e09ff75b2 */ /* 0x0008620008000100 */
[----:B------:R4:W1:Y:S01]  /*0c20*/  SYNCS.EXCH.64 URZ, [UR9+0x100], UR12 ;  /* 0x0001000c09ff75b2 */ /* 0x0008620008000100 */
[----:B------:R4:W1:Y:S01]  /*0c30*/  SYNCS.EXCH.64 URZ, [UR9+0x120], UR14 ;  /* 0x0001200e09ff75b2 */ /* 0x0008620008000100 */
[----:B------:R4:W1:Y:S01]  /*0c40*/  SYNCS.EXCH.64 URZ, [UR9+0x108], UR12 ;  /* 0x0001080c09ff75b2 */ /* 0x0008620008000100 */
[----:B------:R4:W1:Y:S02]  /*0c50*/  SYNCS.EXCH.64 URZ, [UR9+0x128], UR14 ;  /* 0x0001280e09ff75b2 */ /* 0x0008640008000100 */
[----:B----4-:R-:W-:Y:S01]  /*0c60*/  NOP ;  /* 0x0000000000007918 */ /* 0x010fe20000000000 */
.L_x_13:
[----:B------:R-:W4:Y:S01]  /*0c70*/  SHFL.IDX PT, R0, R102, RZ, 0x1f ;  /* 0x00001fff66007589 */ /* 0x000f2200000e0000 */
[----:B------:R-:W-:Y:S01]  /*0c80*/  ISETP.NE.OR P1, PT, RZ, UR10, !P1 ;  /* 0x0000000aff007c0c */ /* 0x000fe2000cf25670 */
[----:B------:R-:W-:Y:S01]  /*0c90*/  NOP ;  /* 0x0000000000007918 */ /* 0x000fe20000000000 */
[----:B----4-:R-:W-:-:S13]  /*0ca0*/  ISETP.NE.AND P0, PT, R0, 0x3, PT ;  /* 0x000000030000780c */ /* 0x010fda0003f05270 */
[----:B------:R-:W-:Y:S05]  /*0cb0*/  @P0 BRA `(.L_x_14) ;  /* 0x0000000000340947 */ /* 0x000fea0003800000 */
[----:B--2---:R-:W-:Y:S01]  /*0cc0*/  UMOV UR8, 0x400 ;  /* 0x0000040000087882 */ /* 0x004fe20000000000 */
[----:B------:R-:W-:Y:S01]  /*0cd0*/  UMOV UR7, 0x20 ;  /* 0x0000002000077882 */ /* 0x000fe20000000000 */
[----:B------:R-:W-:Y:S02]  /*0ce0*/  ULEA UR8, UR37, UR8, 0x18 ;  /* 0x0000000825087291 */ /* 0x000fe4000f8ec0ff */
[----:B---3--:R-:W-:-:S04]  /*0cf0*/  UIADD3 UR12, UPT, UPT, -UR7, 0x100000, URZ ;  /* 0x00100000070c7890 */ /* 0x008fc8000fffe1ff */
[----:B------:R-:W-:Y:S02]  /*0d00*/  USHF.L.U32 UR13, UR12, 0xb, URZ ;  /* 0x0000000b0c0d7899 */ /* 0x000fe400080006ff */
[----:B------:R-:W-:Y:S01]  /*0d10*/  USHF.L.U32 UR12, UR12, 0x1, URZ ;  /* 0x000000010c0c7899 */ /* 0x000fe200080006ff */
[----:B------:R-:W-:Y:S01]  /*0d20*/  ELECT P0, URZ, PT ;  /* 0x0000000000ff782f */ /* 0x000fe20003800000 */
[----:B------:R-:W2:Y:S10]  /*0d30*/  FENCE.VIEW.ASYNC.S ;  /* 0x00000000000073c6 */ /* 0x000eb40000000000 */
[----:B--2---:R4:W2:Y:S01]  /*0d40*/  SYNCS.EXCH.64 URZ, [UR8+0x130], UR12 ;  /* 0x0001300c08ff75b2 */ /* 0x0048a20008000100 */
[----:B------:R4:W3:Y:S01]  /*0d50*/  SYNCS.EXCH.64 URZ, [UR8+0x140], UR12 ;  /* 0x0001400c08ff75b2 */ /* 0x0008e20008000100 */
[----:B------:R4:W1:Y:S01]  /*0d60*/  SYNCS.EXCH.64 URZ, [UR8+0x138], UR12 ;  /* 0x0001380c08ff75b2 */ /* 0x0008620008000100 */
[----:B------:R4:W1:Y:S02]  /*0d70*/  SYNCS.EXCH.64 URZ, [UR8+0x148], UR12 ;  /* 0x0001480c08ff75b2 */ /* 0x0008640008000100 */
[----:B----4-:R-:W-:Y:S01]  /*0d80*/  NOP ;  /* 0x0000000000007918 */ /* 0x010fe20000000000 */
.L_x_14:
[----:B------:R-:W-:Y:S01]  /*0d90*/  VOTEU.ALL UP1, P1 ;  /* 0x0000000000ff7886 */ /* 0x000fe20000820000 */
[----:B--2---:R-:W2:Y:S01]  /*0da0*/  LDCU UR8, c[0x0][0x36c] ;  /* 0x00006d80ff0877ac */ /* 0x004ea20008000800 */
[----:B------:R-:W-:Y:S01]  /*0db0*/  NOP ;  /* 0x0000000000007918 */ /* 0x000fe20000000000 */
[----:B------:R-:W-:Y:S01]  /*0dc0*/  LOP3.LUT R10, R109, 0x1f, RZ, 0xc0, !PT ;  /* 0x0000001f6d0a7812 */ /* 0x000fe200078ec0ff */
[----:B---3--:R-:W-:Y:S01]  /*0dd0*/  UMOV UR12, 0x20 ;  /* 0x00000020000c7882 */ /* 0x008fe20000000000 */
[----:B------:R-:W-:Y:S01]  /*0de0*/  @!UP1 UMOV UR7, 0x400 ;  /* 0x0000040000079882 */ /* 0x000fe20000000000 */
[----:B------:R-:W-:-:S04]  /*0df0*/  @!UP1 UIADD3 UR12, UPT, UPT, -UR12, 0x100000, URZ ;  /* 0x001000000c0c9890 */ /* 0x000fc8000fffe1ff */
[----:B------:R-:W-:Y:S02]  /*0e00*/  @!UP1 USHF.L.U32 UR13, UR12, 0xb, URZ ;  /* 0x0000000b0c0d9899 */ /* 0x000fe400080006ff */
[----:B------:R-:W-:Y:S02]  /*0e10*/  @!UP1 USHF.L.U32 UR12, UR12, 0x1, URZ ;  /* 0x000000010c0c9899 */ /* 0x000fe400080006ff */
[----:B------:R-:W-:Y:S01]  /*0e20*/  @!UP1 ULEA UR7, UR37, UR7, 0x18 ;  /* 0x0000000725079291 */ /* 0x000fe2000f8ec0ff */
[----:B------:R-:W-:Y:S01]  /*0e30*/  VOTEU.ALL UP1, P1 ;  /* 0x0000000000ff7886 */ /* 0x000fe20000820000 */
[----:B------:R-:W-:Y:S01]  /*0e40*/  UISETP.NE.AND UP4, UPT, UR10, URZ, UPT ;  /* 0x000000ff0a00728c */ /* 0x000fe2000bf85270 */
[----:B------:R-:W3:Y:S09]  /*0e50*/  FENCE.VIEW.ASYNC.S ;  /* 0x00000000000073c6 */ /* 0x000ef20000000000 */
[----:B---3--:R3:W4:Y:S01]  /*0e60*/  @!UP1 SYNCS.EXCH.64 URZ, [UR7+0x150], UR12 ;  /* 0x0001500c07ff95b2 */ /* 0x0087220008000100 */
[----:B--2---:R-:W-:-:S09]  /*0e70*/  UISETP.EQ.U32.AND UP1, UPT, UR8, 0x1, UPT ;  /* 0x000000010800788c */ /* 0x004fd2000bf22070 */
[----:B------:R-:W-:Y:S05]  /*0e80*/  BRA.U !UP1, `(.L_x_15) ;  /* 0x0000000109087547 */ /* 0x000fea000b800000 */
[----:B-1--4-:R-:W-:Y:S01]  /*0e90*/  UCGABAR_ARV ;  /* 0x00000000000079c7 */ /* 0x012fe20008000000 */
[----:B------:R-:W-:Y:S05]  /*0ea0*/  BRA `(.L_x_16) ;  /* 0x0000000000047947 */ /* 0x000fea0003800000 */
.L_x_15:
[----:B-1--4-:R-:W-:Y:S01]  /*0eb0*/  NOP ;  /* 0x0000000000007918 */ /* 0x012fe20000000000 */
.L_x_16:
[----:B------:R-:W1:Y:S01]  /*0ec0*/  S2R R15, SR_CTAID.Y ;  /* 0x00000000000f7919 */ /* 0x000e620000002600 */
[----:B------:R-:W-:-:S05]  /*0ed0*/  CS2R.32 R95, SR_CgaSize ;  /* 0x00000000005f7805 */ /* 0x000fca0000008a00 */
[----:B------:R-:W-:-:S05]  /*0ee0*/  IMAD R95, R95, -0xa0, RZ ;  /* 0xffffff605f5f7824 */ /* 0x000fca00078e02ff */
[----:B---3--:R-:W-:-:S14]  /*0ef0*/  R2UR UR7, R95 ;  /* 0x000000005f0772ca */ /* 0x008fdc00000e0000 */
[----:B------:R-:W2:Y:S01]  /*0f00*/  LDCU UR7, c[0x0][UR7+0x2b4] ;  /* 0x00005680070777ac */ /* 0x000ea20008000800 */
[----:B------:R-:W-:-:S05]  /*0f10*/  CS2R.32 R0, SR_CgaSize ;  /* 0x0000000000007805 */ /* 0x000fca0000008a00 */
[----:B------:R-:W-:-:S06]  /*0f20*/  IMAD R0, R0, -0xa0, RZ ;  /* 0xffffff6000007824 */ /* 0x000fcc00078e02ff */
[----:B------:R-:W3:Y:S01]  /*0f30*/  LDC R0, c[0x0][R0+0x2a4] ;  /* 0x0000a90000007b82 */ /* 0x000ee20000000800 */
[----:B------:R-:W-:Y:S01]  /*0f40*/  PRMT R8, RZ, 0x7610, R8 ;  /* 0x00007610ff087816 */ /* 0x000fe20000000008 */
[----:B------:R-:W4:Y:S01]  /*0f50*/  S2R R9, SR_CTAID.X ;  /* 0x0000000000097919 */ /* 0x000f220000002500 */
[----:B------:R-:W-:-:S05]  /*0f60*/  CS2R.32 R95, SR_CgaSize ;  /* 0x00000000005f7805 */ /* 0x000fca0000008a00 */
[----:B------:R-:W-:-:S05]  /*0f70*/  IMAD R95, R95, -0xa0, RZ ;  /* 0xffffff605f5f7824 */ /* 0x000fca00078e02ff */
[----:B------:R-:W-:-:S14]  /*0f80*/  R2UR UR8, R95 ;  /* 0x000000005f0872ca */ /* 0x000fdc00000e0000 */
[----:B------:R-:W3:Y:S01]  /*0f90*/  LDCU UR8, c[0x0][UR8+0x2b0] ;  /* 0x00005600080877ac */ /* 0x000ee20008000800 */
[----:B------:R-:W-:Y:S01]  /*0fa0*/  UISETP.NE.AND UP2, UPT, UR10, 0x2, UPT ;  /* 0x000000020a00788c */ /* 0x000fe2000bf45270 */
[----:B------:R-:W2:Y:S01]  /*0fb0*/  LDC R11, c[0x0][0xb24] ;  /* 0x0002c900ff0b7b82 */ /* 0x000ea20000000800 */
[----:B------:R-:W-:-:S05]  /*0fc0*/  CS2R.32 R2, SR_CgaSize ;  /* 0x0000000000027805 */ /* 0x000fca0000008a00 */
[----:B------:R-:W-:-:S06]  /*0fd0*/  IMAD R2, R2, -0xa0, RZ ;  /* 0xffffff6002027824 */ /* 0x000fcc00078e02ff */
[----:B------:R-:W3:Y:S08]  /*0fe0*/  LDC R2, c[0x0][R2+0x2a0] ;  /* 0x0000a80002027b82 */ /* 0x000ef00000000800 */
[----:B------:R-:W3:Y:S01]  /*0ff0*/  LDC R40, c[0x0][0xb24] ;  /* 0x0002c900ff287b82 */ /* 0x000ee20000000800 */
[----:B-1----:R-:W-:-:S07]  /*1000*/  I2FP.F32.U32 R94, R15 ;  /* 0x0000000f005e7245 */ /* 0x002fce0000201000 */
[----:B------:R-:W1:Y:S01]  /*1010*/  S2UR UR36, SR_CTAID.Z ;  /* 0x00000000002479c3 */ /* 0x000e620000002700 */
[----:B--2---:R-:W-:Y:S01]  /*1020*/  ISETP.GE.AND P0, PT, R11, 0x1, PT ;  /* 0x000000010b00780c */ /* 0x004fe20003f06270 */
[----:B----4-:R-:W-:Y:S01]  /*1030*/  IMAD.MOV.U32 R14, RZ, RZ, R9 ;  /* 0x000000ffff0e7224 */ /* 0x010fe200078e0009 */
[----:B------:R-:W-:Y:S01]  /*1040*/  I2FP.F32.U32 R95, R9 ;  /* 0x00000009005f7245 */ /* 0x000fe20000201000 */
[----:B------:R-:W-:Y:S01]  /*1050*/  FMUL R94, R94, UR7 ;  /* 0x000000075e5e7c20 */ /* 0x000fe20008400000 */
[----:B------:R-:W2:Y:S03]  /*1060*/  LDCU UR7, c[0x0][0xb30] ;  /* 0x00016600ff0777ac */ /* 0x000ea60008000800 */
[----:B---3--:R-:W-:Y:S02]  /*1070*/  FMUL R95, R95, UR8 ;  /* 0x000000085f5f7c20 */ /* 0x008fe40008400000 */
[----:B------:R-:W3:Y:S08]  /*1080*/  F2I.U32.TRUNC.NTZ R94, R94 ;  /* 0x0000005e005e7305 */ /* 0x000ef0000020f000 */
[----:B------:R-:W4:Y:S01]  /*1090*/  F2I.U32.TRUNC.NTZ R95, R95 ;  /* 0x0000005f005f7305 */ /* 0x000f22000020f000 */
[----:B--2---:R-:W-:Y:S01]  /*10a0*/  UISETP.NE.AND UP3, UPT, UR7, 0x1, UPT ;  /* 0x000000010700788c */ /* 0x004fe2000bf65270 */
[----:B---3--:R-:W-:-:S05]  /*10b0*/  IADD3 R94, PT, PT, -R94, RZ, RZ ;  /* 0x000000ff5e5e7210 */ /* 0x008fca0007ffe1ff */
[----:B------:R-:W-:Y:S01]  /*10c0*/  IMAD R94, R0, R94, R15 ;  /* 0x0000005e005e7224 */ /* 0x000fe200078e020f */
[----:B------:R-:W-:Y:S01]  /*10d0*/  PRMT R0, RZ, 0x7610, R0 ;  /* 0x00007610ff007816 */ /* 0x000fe20000000000 */
[----:B----4-:R-:W-:-:S04]  /*10e0*/  IMAD.MOV R95, RZ, RZ, -R95 ;  /* 0x000000ffff5f7224 */ /* 0x010fc800078e0a5f */
[----:B------:R-:W-:Y:S01]  /*10f0*/  IMAD R95, R2, R95, R9 ;  /* 0x0000005f025f7224 */ /* 0x000fe200078e0209 */
[----:B-1----:R-:W-:Y:S06]  /*1100*/  BRA.U UP4, `(.L_x_17) ;  /* 0x0000000104247547 */ /* 0x002fec000b800000 */
[----:B------:R-:W-:Y:S01]  /*1110*/  ISETP.NE.AND P1, PT, R94, RZ, PT ;  /* 0x000000ff5e00720c */ /* 0x000fe20003f25270 */
[----:B------:R-:W-:Y:S01]  /*1120*/  IMAD.MOV.U32 R0, RZ, RZ, 0x3 ;  /* 0x00000003ff007424 */ /* 0x000fe200078e00ff */
[C---:B------:R-:W-:Y:S02]  /*1130*/  LOP3.LUT R2, R95.reuse, 0xfffffffe, RZ, 0xc0, !PT ;  /* 0xfffffffe5f027812 */ /* 0x040fe400078ec0ff */
[----:B------:R-:W-:Y:S02]  /*1140*/  ISETP.LT.U32.OR P1, PT, R95, 0x2, !P1 ;  /* 0x000000025f00780c */ /* 0x000fe40004f21470 */
[----:B------:R-:W-:Y:S02]  /*1150*/  SHF.L.U32 R0, R0, R2, RZ ;  /* 0x0000000200007219 */ /* 0x000fe400000006ff */
[----:B------:R-:W-:Y:S02]  /*1160*/  SEL R4, RZ, 0x1, !P1 ;  /* 0x00000001ff047807 */ /* 0x000fe40004800000 */
[----:B------:R-:W-:-:S05]  /*1170*/  SEL R3, RZ, 0x2, !P1 ;  /* 0x00000002ff037807 */ /* 0x000fca0004800000 */
[----:B------:R-:W-:-:S05]  /*1180*/  IMAD.IADD R3, R4, 0x1, R3 ;  /* 0x0000000104037824 */ /* 0x000fca00078e0203 */
[----:B------:R-:W-:Y:S02]  /*1190*/  PRMT R8, R3, 0x7610, R8 ;  /* 0x0000761003087816 */ /* 0x000fe40000000008 */
.L_x_17:
[----:B------:R-:W-:Y:S05]  /*11a0*/  @!P0 BRA `(.L_x_18) ;  /* 0x0000000000b88947 */ /* 0x000fea0003800000 */
[----:B------:R-:W1:Y:S01]  /*11b0*/  LDC.64 R4, c[0x0][0xb18] ;  /* 0x0002c600ff047b82 */ /* 0x000e620000000a00 */
[----:B------:R-:W-:-:S07]  /*11c0*/  ISETP.NE.AND P0, PT, R11, 0x1, PT ;  /* 0x000000010b00780c */ /* 0x000fce0003f05270 */
[----:B------:R-:W2:Y:S08]  /*11d0*/  LDC R14, c[0x0][0xb0c] ;  /* 0x0002c300ff0e7b82 */ /* 0x000eb00000000800 */
[----:B------:R-:W3:Y:S08]  /*11e0*/  LDC R16, c[0x0][0x370] ;  /* 0x0000dc00ff107b82 */ /* 0x000ef00000000800 */
[----:B------:R-:W4:Y:S01]  /*11f0*/  LDC R13, c[0x0][0x374] ;  /* 0x0000dd00ff0d7b82 */ /* 0x000f220000000800 */
[----:B-1----:R-:W-:-:S07]  /*1200*/  ISETP.NE.AND P1, PT, R4, 0x1, PT ;  /* 0x000000010400780c */ /* 0x002fce0003f25270 */
[----:B------:R-:W3:Y:S01]  /*1210*/  LDC.64 R6, c[0x0][0xb10] ;  /* 0x0002c400ff067b82 */ /* 0x000ee20000000a00 */
[----:B--2---:R-:W-:-:S07]  /*1220*/  ISETP.NE.AND P2, PT, R14, 0x1, PT ;  /* 0x000000010e00780c */ /* 0x004fce0003f45270 */
[----:B------:R-:W1:Y:S08]  /*1230*/  LDC R12, c[0x0][0xb20] ;  /* 0x0002c800ff0c7b82 */ /* 0x000e700000000800 */
[----:B------:R-:W2:Y:S01]  /*1240*/  LDC.64 R2, c[0x0][0xb28] ;  /* 0x0002ca00ff027b82 */ /* 0x000ea20000000a00 */
[----:B----4-:R-:W-:-:S04]  /*1250*/  IMAD.HI.U32 R17, R13, R5, RZ ;  /* 0x000000050d117227 */ /* 0x010fc800078e00ff */
[----:B------:R-:W-:-:S04]  /*1260*/  IMAD.HI.U32 R5, R15, R5, RZ ;  /* 0x000000050f057227 */ /* 0x000fc800078e00ff */
[----:B---3--:R-:W-:-:S05]  /*1270*/  IMAD.HI.U32 R18, R16, R6, RZ ;  /* 0x0000000610127227 */ /* 0x008fca00078e00ff */
[-C--:B------:R-:W-:Y:S01]  /*1280*/  @P2 SHF.R.U32.HI R16, RZ, R7.reuse, R18 ;  /* 0x00000007ff102219 */ /* 0x080fe20000011612 */
[----:B------:R-:W-:Y:S01]  /*1290*/  IMAD.HI.U32 R18, R9, R6, RZ ;  /* 0x0000000609127227 */ /* 0x000fe200078e00ff */
[-C--:B-1----:R-:W-:Y:S02]  /*12a0*/  @P1 SHF.R.U32.HI R13, RZ, R12.reuse, R17 ;  /* 0x0000000cff0d1219 */ /* 0x082fe40000011611 */
[----:B------:R-:W-:Y:S02]  /*12b0*/  SHF.R.U32.HI R5, RZ, R12, R5 ;  /* 0x0000000cff057219 */ /* 0x000fe40000011605 */
[----:B------:R-:W-:Y:S02]  /*12c0*/  SHF.R.U32.HI R18, RZ, R7, R18 ;  /* 0x00000007ff127219 */ /* 0x000fe40000011612 */
[----:B------:R-:W-:Y:S01]  /*12d0*/  SEL R5, R15, R5, !P1 ;  /* 0x000000050f057207 */ /* 0x000fe20004800000 */
[----:B--2---:R-:W-:Y:S01]  /*12e0*/  IMAD.HI.U32 R17, R13, R2, RZ ;  /* 0x000000020d117227 */ /* 0x004fe200078e00ff */
[----:B------:R-:W-:-:S03]  /*12f0*/  SEL R18, R9, R18, !P2 ;  /* 0x0000001209127207 */ /* 0x000fc60005000000 */
[----:B------:R-:W-:Y:S01]  /*1300*/  IMAD.HI.U32 R6, R16, R2, RZ ;  /* 0x0000000210067227 */ /* 0x000fe200078e00ff */
[----:B------:R-:W-:-:S04]  /*1310*/  @P0 SHF.R.U32.HI R13, RZ, R3, R17 ;  /* 0x00000003ff0d0219 */ /* 0x000fc80000011611 */
[----:B------:R-:W-:Y:S01]  /*1320*/  @P0 SHF.R.U32.HI R16, RZ, R3, R6 ;  /* 0x00000003ff100219 */ /* 0x000fe20000011606 */
[----:B------:R-:W-:-:S04]  /*1330*/  IMAD R13, R13, R11, RZ ;  /* 0x0000000b0d0d7224 */ /* 0x000fc800078e02ff */
[----:B------:R-:W-:Y:S01]  /*1340*/  IMAD R6, R16, R11, RZ ;  /* 0x0000000b10067224 */ /* 0x000fe200078e02ff */
[----:B------:R-:W-:-:S04]  /*1350*/  ISETP.GE.AND P1, PT, R5, R13, PT ;  /* 0x0000000d0500720c */ /* 0x000fc80003f26270 */
[----:B------:R-:W-:Y:S01]  /*1360*/  ISETP.GE.OR P1, PT, R18, R6, P1 ;  /* 0x000000061200720c */ /* 0x000fe20000f26670 */
[----:B------:R-:W-:-:S05]  /*1370*/  IMAD.HI.U32 R6, R5, R2, RZ ;  /* 0x0000000205067227 */ /* 0x000fca00078e00ff */
[----:B------:R-:W-:-:S04]  /*1380*/  SHF.R.U32.HI R6, RZ, R3, R6 ;  /* 0x00000003ff067219 */ /* 0x000fc80000011606 */
[----:B------:R-:W-:-:S03]  /*1390*/  SEL R6, R5, R6, !P0 ;  /* 0x0000000605067207 */ /* 0x000fc60004000000 */
[----:B------:R-:W-:Y:S01]  /*13a0*/  @!P1 IMAD.HI.U32 R7, R18, R2, RZ ;  /* 0x0000000212079227 */ /* 0x000fe200078e00ff */
[----:B------:R-:W-:-:S04]  /*13b0*/  IADD3 R2, PT, PT, -R6, RZ, RZ ;  /* 0x000000ff06027210 */ /* 0x000fc80007ffe1ff */
[----:B------:R-:W-:Y:S01]  /*13c0*/  @!P1 SHF.R.U32.HI R3, RZ, R3, R7 ;  /* 0x00000003ff039219 */ /* 0x000fe20000011607 */
[----:B------:R-:W-:Y:S01]  /*13d0*/  IMAD R2, R11, R2, R5 ;  /* 0x000000020b027224 */ /* 0x000fe200078e0205 */
[----:B------:R-:W-:Y:S02]  /*13e0*/  IADD3 R7, PT, PT, -R5, RZ, RZ ;  /* 0x000000ff05077210 */ /* 0x000fe40007ffe1ff */
[----:B------:R-:W-:-:S03]  /*13f0*/  @!P1 SEL R3, R18, R3, !P0 ;  /* 0x0000000312039207 */ /* 0x000fc60004000000 */
[----:B------:R-:W-:Y:S02]  /*1400*/  IMAD R7, R4, R7, R15 ;  /* 0x0000000704077224 */ /* 0x000fe400078e020f */
[--C-:B------:R-:W-:Y:S02]  /*1410*/  @!P1 IMAD.IADD R6, R6, 0x1, -R3.reuse ;  /* 0x0000000106069824 */ /* 0x100fe400078e0a03 */
[----:B------:R-:W-:Y:S01]  /*1420*/  @!P1 IMAD R3, R2, R16, R3 ;  /* 0x0000001002039224 */ /* 0x000fe200078e0203 */
[----:B------:R-:W-:Y:S01]  /*1430*/  IADD3 R2, PT, PT, -R18, RZ, RZ ;  /* 0x000000ff12027210 */ /* 0x000fe20007ffe1ff */
[----:B------:R-:W-:Y:S02]  /*1440*/  @!P1 IMAD R5, R6, R11, R18 ;  /* 0x0000000b06059224 */ /* 0x000fe400078e0212 */
[----:B------:R-:W-:Y:S02]  /*1450*/  @!P1 IMAD.MOV.U32 R18, RZ, RZ, R3 ;  /* 0x000000ffff129224 */ /* 0x000fe400078e0003 */
[----:B------:R-:W-:-:S02]  /*1460*/  IMAD R2, R14, R2, R9 ;  /* 0x000000020e027224 */ /* 0x000fc400078e0209 */
[----:B------:R-:W-:Y:S02]  /*1470*/  IMAD R15, R5, R4, R7 ;  /* 0x00000004050f7224 */ /* 0x000fe400078e0207 */
[----:B------:R-:W-:Y:S02]  /*1480*/  IMAD R14, R18, R14, R2 ;  /* 0x0000000e120e7224 */ /* 0x000fe400078e0202 */
.L_x_18:
[----:B------:R-:W-:Y:S05]  /*1490*/  BRA.U UP3, `(.L_x_19) ;  /* 0x0000000103407547 */ /* 0x000fea000b800000 */
[----:B------:R-:W1:Y:S08]  /*14a0*/  LDC.64 R4, c[0x0][0xb10] ;  /* 0x0002c400ff047b82 */ /* 0x000e700000000a00 */
[----:B------:R-:W2:Y:S08]  /*14b0*/  LDC.64 R2, c[0x0][0xb18] ;  /* 0x0002c600ff027b82 */ /* 0x000eb00000000a00 */
[----:B------:R-:W3:Y:S08]  /*14c0*/  LDC R6, c[0x0][0xb20] ;  /* 0x0002c800ff067b82 */ /* 0x000ef00000000800 */
[----:B------:R-:W4:Y:S01]  /*14d0*/  LDC R7, c[0x0][0xb0c] ;  /* 0x0002c300ff077b82 */ /* 0x000f220000000800 */
[----:B-1----:R-:W-:-:S05]  /*14e0*/  IMAD.HI.U32 R4, R14, R4, RZ ;  /* 0x000000040e047227 */ /* 0x002fca00078e00ff */
[----:B------:R-:W-:Y:S01]  /*14f0*/  SHF.R.U32.HI R4, RZ, R5, R4 ;  /* 0x00000005ff047219 */ /* 0x000fe20000011604 */
[----:B--2---:R-:W-:Y:S01]  /*1500*/  IMAD.HI.U32 R3, R15, R3, RZ ;  /* 0x000000030f037227 */ /* 0x004fe200078e00ff */
[----:B------:R-:W-:-:S04]  /*1510*/  ISETP.NE.AND P0, PT, R2, 0x1, PT ;  /* 0x000000010200780c */ /* 0x000fc80003f05270 */
[----:B---3--:R-:W-:-:S04]  /*1520*/  SHF.R.U32.HI R3, RZ, R6, R3 ;  /* 0x00000006ff037219 */ /* 0x008fc80000011603 */
[----:B------:R-:W-:Y:S02]  /*1530*/  SEL R3, R15, R3, !P0 ;  /* 0x000000030f037207 */ /* 0x000fe40004000000 */
[----:B----4-:R-:W-:-:S04]  /*1540*/  ISETP.NE.AND P1, PT, R7, 0x1, PT ;  /* 0x000000010700780c */ /* 0x010fc80003f25270 */
[----:B------:R-:W-:-:S05]  /*1550*/  SEL R5, R14, R4, !P1 ;  /* 0x000000040e057207 */ /* 0x000fca0004800000 */
[----:B------:R-:W-:Y:S02]  /*1560*/  IMAD.IADD R4, R3, 0x1, -R5 ;  /* 0x0000000103047824 */ /* 0x000fe400078e0a05 */
[----:B------:R-:W-:Y:S02]  /*1570*/  IMAD.IADD R3, R5, 0x1, -R3 ;  /* 0x0000000105037824 */ /* 0x000fe400078e0a03 */
[----:B------:R-:W-:Y:S02]  /*1580*/  IMAD R14, R4, R7, R14 ;  /* 0x00000007040e7224 */ /* 0x000fe400078e020e */
[----:B------:R-:W-:Y:S02]  /*1590*/  IMAD R15, R3, R2, R15 ;  /* 0x00000002030f7224 */ /* 0x000fe400078e020f */
.L_x_19:
[----:B------:R-:W-:Y:S05]  /*15a0*/  BRA.U !UP1, `(.L_x_20) ;  /* 0x00000001090c7547 */ /* 0x000fea000b800000 */
[----:B------:R-:W-:Y:S01]  /*15b0*/  UCGABAR_WAIT ;  /* 0x0000000000007dc7 */ /* 0x000fe20008000000 */
[----:B------:R-:W-:Y:S01]  /*15c0*/  CCTL.IVALL ;  /* 0x00000000ff00798f */ /* 0x000fe20002000000 */
[----:B------:R-:W-:Y:S05]  /*15d0*/  BRA `(.L_x_21) ;  /* 0x0000000000047947 */ /* 0x000fea0003800000 */
.L_x_20:
[----:B------:R-:W-:Y:S06]  /*15e0*/  BAR.SYNC.DEFER_BLOCKING 0x0 ;  /* 0x0000000000007b1d */ /* 0x000fec0000010000 */
.L_x_21:
[----:B------:R-:W-:Y:S05]  /*15f0*/  BRA.U UP2, `(.L_x_22) ;  /* 0x0000001502447547 */ /* 0x000fea000b800000 */
[----:B------:R-:W1:Y:S01]  /*1600*/  LDCU UR4, c[0x0][0x38c] ;  /* 0x00007180ff0477ac */ /* 0x000e620008000800 */
[----:B------:R-:W2:Y:S01]  /*1610*/  LDC R8, c[0x0][0x370] ;  /* 0x0000dc00ff087b82 */ /* 0x000ea20000000800 */
[C---:B------:R-:W-:Y:S01]  /*1620*/  IMAD.SHL.U32 R19, R9.reuse, 0x80, RZ ;  /* 0x0000008009137824 */ /* 0x040fe200078e00ff */
[----:B------:R-:W-:Y:S01]  /*1630*/  PLOP3.LUT P1, PT, PT, PT, UP5, 0x80, 0x8 ;  /* 0x000000000008781c */ /* 0x000fe20003f2f058 */
[----:B------:R-:W-:Y:S01]  /*1640*/  UISETP.NE.AND UP1, UPT, UR10, URZ, UPT ;  /* 0x000000ff0a00728c */ /* 0x000fe2000bf25270 */
[----:B------:R-:W-:Y:S01]  /*1650*/  ISETP.NE.AND P4, PT, R10, RZ, P5 ;  /* 0x000000ff0a00720c */ /* 0x000fe20002f85270 */
[----:B------:R-:W-:Y:S01]  /*1660*/  IMAD.SHL.U32 R18, R9, 0x40, RZ ;  /* 0x0000004009127824 */ /* 0x000fe200078e00ff */
[----:B------:R-:W-:Y:S01]  /*1670*/  PLOP3.LUT P1, PT, P1, PT, PT, 0x8, 0x80 ;  /* 0x000000000080781c */ /* 0x000fe20000f2e170 */
[----:B------:R-:W-:Y:S01]  /*1680*/  IMAD.MOV.U32 R17, RZ, RZ, 0x1 ;  /* 0x00000001ff117424 */ /* 0x000fe200078e00ff */
[----:B------:R-:W3:Y:S01]  /*1690*/  LDC R0, c[0x0][0x374] ;  /* 0x0000dd00ff007b82 */ /* 0x000ee20000000800 */
[----:B------:R-:W-:Y:S01]  /*16a0*/  IMAD.MOV.U32 R16, RZ, RZ, RZ ;  /* 0x000000ffff107224 */ /* 0x000fe200078e00ff */
[----:B------:R-:W-:Y:S01]  /*16b0*/  CS2R R12, SRZ ;  /* 0x00000000000c7805 */ /* 0x000fe2000001ff00 */
[----:B------:R-:W-:Y:S01]  /*16c0*/  IMAD.MOV.U32 R11, RZ, RZ, 0x1 ;  /* 0x00000001ff0b7424 */ /* 0x000fe200078e00ff */
[----:B------:R-:W-:Y:S01]  /*16d0*/  LOP3.LUT R19, R19, 0x80, RZ, 0xc0, !PT ;  /* 0x0000008013137812 */ /* 0x000fe200078ec0ff */
[----:B------:R-:W4:Y:S01]  /*16e0*/  LDCU.64 UR14, c[0x0][0x348] ;  /* 0x00006900ff0e77ac */ /* 0x000f220008000a00 */
[----:B-1----:R-:W-:-:S02]  /*16f0*/  UIADD3 UR5, UPT, UPT, UR4, 0x7f, URZ ;  /* 0x0000007f04057890 */ /* 0x002fc4000fffe0ff */
[----:B------:R-:W-:Y:S02]  /*1700*/  USEL UR22, UR6, 0x2, UP1 ;  /* 0x0000000206167887 */ /* 0x000fe40008800000 */
[----:B------:R-:W-:Y:S01]  /*1710*/  USHF.R.S32.HI UR7, URZ, 0x1f, UR5 ;  /* 0x0000001fff077899 */ /* 0x000fe20008011405 */
[----:B------:R-:W-:-:S03]  /*1720*/  UMOV UR23, URZ ;  /* 0x000000ff00177c82 */ /* 0x000fc60008000000 */
[----:B------:R-:W-:Y:S02]  /*1730*/  ULEA.HI UR7, UR7, UR5, URZ, 0x7 ;  /* 0x0000000507077291 */ /* 0x000fe4000f8f38ff */
[----:B------:R-:W-:Y:S02]  /*1740*/  UIADD3 UR5, UPT, UPT, UR4, -0x1, URZ ;  /* 0xffffffff04057890 */ /* 0x000fe4000fffe0ff */
[----:B------:R-:W-:Y:S02]  /*1750*/  USHF.R.S32.HI UR7, URZ, 0x7, UR7 ;  /* 0x00000007ff077899 */ /* 0x000fe40008011407 */
[----:B------:R-:W-:Y:S02]  /*1760*/  UISETP.GE.U32.AND UP2, UPT, UR5, -0xff, UPT ;  /* 0xffffff010500788c */ /* 0x000fe4000bf46070 */
[----:B------:R-:W-:Y:S02]  /*1770*/  UISETP.LT.U32.AND UP0, UPT, UR7, 0x8, UPT ;  /* 0x000000080700788c */ /* 0x000fe4000bf01070 */
[----:B------:R-:W-:-:S02]  /*1780*/  UIADD3 UR4, UPT, UPT, UR4, 0xfe, URZ ;  /* 0x000000fe04047890 */ /* 0x000fc4000fffe0ff */
[----:B------:R-:W-:-:S04]  /*1790*/  USEL UR5, UR7, 0x8, UP0 ;  /* 0x0000000807057887 */ /* 0x000fc80008000000 */
[----:B------:R-:W-:Y:S02]  /*17a0*/  UIADD3 UR21, UPT, UPT, UR5, -0x1, URZ ;  /* 0xffffffff05157890 */ /* 0x000fe4000fffe0ff */
[----:B------:R-:W-:Y:S02]  /*17b0*/  @UP2 UIADD3 UR21, UPT, UPT, UR5, URZ, URZ ;  /* 0x000000ff05152290 */ /* 0x000fe4000fffe0ff */
[----:B------:R-:W-:Y:S02]  /*17c0*/  UIADD3 UR24, UPT, UPT, UR7, -UR5, URZ ;  /* 0x8000000507187290 */ /* 0x000fe4000fffe0ff */
[----:B------:R-:W-:Y:S02]  /*17d0*/  UIADD3 UR13, UPT, UPT, UR21, 0x1, URZ ;  /* 0x00000001150d7890 */ /* 0x000fe4000fffe0ff */
[----:B--2-4-:R-:W-:-:S12]  /*17e0*/  UIADD3 UR21, UPT, UPT, -UR21, URZ, URZ ;  /* 0x000000ff15157290 */ /* 0x014fd8000fffe1ff */
.L_x_42:
[----:B------:R-:W-:Y:S01]  /*17f0*/  UISETP.NE.AND UP0, UPT, UR37, URZ, UPT ;  /* 0x000000ff2500728c */ /* 0x000fe2000bf05270 */
[----:B------:R-:W1:Y:S08]  /*1800*/  S2UR UR37, SR_CgaCtaId ;  /* 0x00000000002579c3 */ /* 0x000e700000008800 */
[----:B------:R-:W-:Y:S05]  /*1810*/  BRA.U UP0, `(.L_x_23) ;  /* 0x0000000100347547 */ /* 0x000fea000b800000 */
[----:B------:R-:W2:Y:S01]  /*1820*/  S2R R2, SR_CgaCtaId ;  /* 0x0000000000027919 */ /* 0x000ea20000008800 */
[----:B------:R-:W-:-:S04]  /*1830*/  MOV R3, 0x400 ;  /* 0x0000040000037802 */ /* 0x000fc80000000f00 */
[----:B--2---:R-:W-:Y:S02]  /*1840*/  LEA R2, R2, R3, 0x18 ;  /* 0x0000000302027211 */ /* 0x004fe400078ec0ff */
[----:B------:R-:W-:-:S03]  /*1850*/  SHF.L.U32 R3, R11, 0x1f, RZ ;  /* 0x0000001f0b037819 */ /* 0x000fc600000006ff */
[----:B------:R-:W-:-:S04]  /*1860*/  IMAD R2, R12, 0x8, R2 ;  /* 0x000000080c027824 */ /* 0x000fc800078e0202 */
[----:B------:R-:W2:Y:S02]  /*1870*/  SYNCS.PHASECHK.TRANS64.TRYWAIT P0, [R2+URZ+0x140], R3 ;  /* 0x00014003020075a7 */ /* 0x000ea400080011ff */
[----:B--2---:R-:W-:Y:S05]  /*1880*/  @!P0 BRA `(.L_x_24) ;  /* 0x0000008400048947 */ /* 0x004fea0003800000 */
.L_x_147:
[----:B------:R-:W-:Y:S01]  /*1890*/  VIADD R12, R12, 0x1 ;  /* 0x000000010c0c7836 */ /* 0x000fe20000000000 */
[----:B------:R2:W-:Y:S04]  /*18a0*/  SYNCS.ARRIVE.TRANS64.A1T0 RZ, [R2+URZ+0x130], RZ ;  /* 0x000130ff02ff79a7 */ /* 0x0005e800081000ff */
[----:B------:R-:W-:-:S04]  /*18b0*/  ISETP.NE.AND P0, PT, R12, 0x2, PT ;  /* 0x000000020c00780c */ /* 0x000fc80003f05270 */
[----:B------:R-:W-:Y:S02]  /*18c0*/  SEL R12, R12, RZ, P0 ;  /* 0x000000ff0c0c7207 */ /* 0x000fe40000000000 */
[----:B--2---:R-:W-:-:S04]  /*18d0*/  SEL R2, RZ, 0x1, P0 ;  /* 0x00000001ff027807 */ /* 0x004fc80000000000 */
[----:B------:R-:W-:-:S07]  /*18e0*/  LOP3.LUT R11, R11, R2, RZ, 0x3c, !PT ;  /* 0x000000020b0b7212 */ /* 0x000fce00078e3cff */
.L_x_23:
[----:B------:R-:W-:Y:S01]  /*18f0*/  UMOV UR6, 0x400 ;  /* 0x0000040000067882 */ /* 0x000fe20000000000 */
[----:B------:R-:W-:Y:S01]  /*1900*/  SHF.L.U32 R2, R17, 0x1f, RZ ;  /* 0x0000001f11027819 */ /* 0x000fe200000006ff */
[----:B-1----:R-:W-:Y:S01]  /*1910*/  ULEA UR6, UR37, UR6, 0x18 ;  /* 0x0000000625067291 */ /* 0x002fe2000f8ec0ff */
[----:B------:R-:W-:Y:S01]  /*1920*/  R2UR UR35, R18 ;  /* 0x00000000122372ca */ /* 0x000fe200000e0000 */
[----:B------:R-:W-:Y:S01]  /*1930*/  UISETP.GE.U32.AND UP0, UPT, UR4, 0xff, UPT ;  /* 0x000000ff0400788c */ /* 0x000fe2000bf06070 */
[----:B------:R-:W-:Y:S01]  /*1940*/  R2UR UR11, R19 ;  /* 0x00000000130b72ca */ /* 0x000fe200000e0000 */
[----:B------:R-:W-:Y:S01]  /*1950*/  ULEA UR8, UR23, UR6, 0x3 ;  /* 0x0000000617087291 */ /* 0x000fe2000f8e18ff */
[----:B------:R-:W-:-:S08]  /*1960*/  UMOV UR25, URZ ;  /* 0x000000ff00197c82 */ /* 0x000fd00008000000 */
[----:B------:R1:W2:Y:S01]  /*1970*/  SYNCS.PHASECHK.TRANS64.TRYWAIT P0, [UR8+0x40], R2 ;  /* 0x00004002ff0075a7 */ /* 0x0002a20008001108 */
[----:B------:R-:W-:-:S13]  /*1980*/  R2UR UR8, R15 ;  /* 0x000000000f0872ca */ /* 0x000fda00000e0000 */
[----:B------:R-:W-:Y:S01]  /*1990*/  ULEA UR11, UR8, UR11, 0x8 ;  /* 0x0000000b080b7291 */ /* 0x000fe2000f8e40ff */
[----:B-1----:R-:W-:-:S05]  /*19a0*/  LEA.HI R2, R14, R14, RZ, 0x1 ;  /* 0x0000000e0e027211 */ /* 0x002fca00078f08ff */
[----:B------:R-:W-:-:S05]  /*19b0*/  IMAD.SHL.U32 R2, R2, 0x40, RZ ;  /* 0x0000004002027824 */ /* 0x000fca00078e00ff */
[----:B------:R-:W-:-:S04]  /*19c0*/  LOP3.LUT R2, R2, 0xffffff80, RZ, 0xc0, !PT ;  /* 0xffffff8002027812 */ /* 0x000fc800078ec0ff */
[----:B------:R-:W-:-:S13]  /*19d0*/  R2UR UR9, R2 ;  /* 0x00000000020972ca */ /* 0x000fda00000e0000 */
[----:B------:R-:W-:Y:S01]  /*19e0*/  ULOP3.LUT UR35, UR9, 0x40, UR35, 0xf8, !UPT ;  /* 0x0000004009237892 */ /* 0x000fe2000f8ef823 */
[----:B------:R-:W-:Y:S11]  /*19f0*/  BRA.U !UP0, `(.L_x_25) ;  /* 0x0000000108c07547 */ /* 0x000ff6000b800000 */
[----:B------:R-:W-:Y:S01]  /*1a00*/  UMOV UR16, UR21 ;  /* 0x0000001500107c82 */ /* 0x000fe20008000000 */
[----:B------:R-:W-:Y:S01]  /*1a10*/  UMOV UR17, UR23 ;  /* 0x0000001700117c82 */ /* 0x000fe20008000000 */
[----:B------:R-:W-:-:S05]  /*1a20*/  UMOV UR34, URZ ;  /* 0x000000ff00227c82 */ /* 0x000fca0008000000 */
.L_x_31:
[----:B------:R-:W-:Y:S01]  /*1a30*/  ULEA UR33, UR17, UR6, 0x3 ;  /* 0x0000000611217291 */ /* 0x000fe2000f8e18ff */
[----:B------:R-:W-:Y:S01]  /*1a40*/  @P5 MOV R3, 0xc000 ;  /* 0x0000c00000035802 */ /* 0x000fe20000000f00 */
[----:B-12-4-:R-:W-:Y:S10]  /*1a50*/  @P0 BRA `(.L_x_26) ;  /* 0x00000000000c0947 */ /* 0x016ff40003800000 */
[----:B------:R-:W-:-:S04]  /*1a60*/  SHF.L.U32 R4, R17, 0x1f, RZ ;  /* 0x0000001f11047819 */ /* 0x000fc800000006ff */
[----:B------:R-:W1:Y:S02]  /*1a70*/  SYNCS.PHASECHK.TRANS64.TRYWAIT P0, [UR33+0x40], R4 ;  /* 0x00004004ff0075a7 */ /* 0x000e640008001121 */
[----:B-1----:R-:W-:Y:S05]  /*1a80*/  @!P0 BRA `(.L_x_27) ;  /* 0x0000008000988947 */ /* 0x002fea0003800000 */
.L_x_26:
[----:B------:R2:W-:Y:S01]  /*1a90*/  @P5 SYNCS.ARRIVE.TRANS64 RZ, [UR33], R3 ;  /* 0x00000003ffff59a7 */ /* 0x0005e20008000021 */
[----:B------:R-:W-:Y:S02]  /*1aa0*/  ULOP3.LUT UR8, UR22, 0x2, URZ, 0xfc, !UPT ;  /* 0x0000000216087892 */ /* 0x000fe4000f8efcff */
[----:B------:R-:W-:Y:S02]  /*1ab0*/  UIADD3 UR16, UPT, UPT, UR16, 0x1, URZ ;  /* 0x0000000110107890 */ /* 0x000fe4000fffe0ff */
[----:B------:R-:W-:Y:S02]  /*1ac0*/  UISETP.NE.AND UP0, UPT, UR8, 0x2, UPT ;  /* 0x000000020800788c */ /* 0x000fe4000bf05270 */
[----:B------:R-:W-:-:S07]  /*1ad0*/  UISETP.NE.AND UP2, UPT, UR16, 0x1, UPT ;  /* 0x000000011000788c */ /* 0x000fce000bf45270 */
[----:B------:R-:W-:Y:S05]  /*1ae0*/  BRA.U UP0, `(.L_x_28) ;  /* 0x0000000100047547 */ /* 0x000fea000b800000 */
[----:B------:R-:W-:Y:S05]  /*1af0*/  BPT.TRAP 0x1 ;  /* 0x000000040000795c */ /* 0x000fea0000300000 */
.L_x_28:
[----:B------:R-:W-:Y:S04]  /*1b00*/  BSSY.RECONVERGENT B0, `(.L_x_29) ;  /* 0x0000003000007945 */ /* 0x000fe80003800200 */
[----:B------:R-:W-:Y:S05]  /*1b10*/  @!P4 BRA `(.L_x_30) ;  /* 0x000000000004c947 */ /* 0x000fea0003800000 */
[----:B------:R-:W-:Y:S05]  /*1b20*/  BPT.TRAP 0x1 ;  /* 0x000000040000795c */ /* 0x000fea0000300000 */
.L_x_30:
[----:B------:R-:W-:Y:S05]  /*1b30*/  BSYNC.RECONVERGENT B0 ;  /* 0x0000000000007941 */ /* 0x000fea0003800200 */
.L_x_29:
[----:B------:R-:W-:Y:S02]  /*1b40*/  UIADD3 UR23, UPT, UPT, UR17, 0x1, URZ ;  /* 0x0000000111177890 */ /* 0x000fe4000fffe0ff */
[----:B------:R-:W-:Y:S02]  /*1b50*/  ULEA UR32, UR17, UR6, 0xd ;  /* 0x0000000611207291 */ /* 0x000fe4000f8e68ff */
[----:B------:R-:W-:Y:S02]  /*1b60*/  UISETP.NE.AND UP0, UPT, UR23, 0x8, UPT ;  /* 0x000000081700788c */ /* 0x000fe4000bf05270 */
[----:B------:R-:W-:Y:S02]  /*1b70*/  UIADD3 UR28, UP1, UPT, UR14, 0x80, URZ ;  /* 0x000000800e1c7890 */ /* 0x000fe4000ff3e0ff */
[----:B------:R-:W-:Y:S02]  /*1b80*/  USEL UR9, URZ, 0x1, UP0 ;  /* 0x00000001ff097887 */ /* 0x000fe40008000000 */
[----:B------:R-:W-:-:S02]  /*1b90*/  USEL UR23, UR23, URZ, UP0 ;  /* 0x000000ff17177287 */ /* 0x000fc40008000000 */
[----:B------:R-:W-:Y:S02]  /*1ba0*/  UIADD3 UR26, UP0, UPT, UR14, 0x180, URZ ;  /* 0x000001800e1a7890 */ /* 0x000fe4000ff1e0ff */
[----:B------:R-:W-:Y:S01]  /*1bb0*/  ULEA UR8, UR23, UR6, 0x3 ;  /* 0x0000000617087291 */ /* 0x000fe2000f8e18ff */
[----:B------:R-:W-:Y:S01]  /*1bc0*/  LOP3.LUT R17, R17, UR9, RZ, 0x3c, !PT ;  /* 0x0000000911117c12 */ /* 0x000fe2000f8e3cff */
[----:B------:R-:W-:Y:S02]  /*1bd0*/  ULOP3.LUT UR33, UR33, 0xfefffff8, URZ, 0xc0, !UPT ;  /* 0xfefffff821217892 */ /* 0x000fe4000f8ec0ff */
[----:B------:R-:W-:Y:S01]  /*1be0*/  UIADD3.X UR29, UPT, UPT, URZ, UR15, URZ, UP1, !UPT ;  /* 0x0000000fff1d7290 */ /* 0x000fe20008ffe4ff */
[----:B-1----:R-:W-:Y:S01]  /*1bf0*/  SHF.L.U32 R2, R17, 0x1f, RZ ;  /* 0x0000001f11027819 */ /* 0x002fe200000006ff */
[----:B------:R-:W-:Y:S02]  /*1c00*/  UIADD3 UR32, UPT, UPT, UR32, 0x6300, URZ ;  /* 0x0000630020207890 */ /* 0x000fe4000fffe0ff */
[----:B------:R-:W-:Y:S01]  /*1c10*/  UIADD3.X UR27, UPT, UPT, URZ, UR15, URZ, UP0, !UPT ;  /* 0x0000000fff1b7290 */ /* 0x000fe200087fe4ff */
[----:B------:R1:W4:Y:S01]  /*1c20*/  SYNCS.PHASECHK.TRANS64.TRYWAIT P0, [UR8+0x40], R2 ;  /* 0x00004002ff0075a7 */ /* 0x0003220008001108 */
[----:B------:R-:W-:Y:S01]  /*1c30*/  ULEA UR8, UR17, UR6, 0xe ;  /* 0x0000000611087291 */ /* 0x000fe2000f8e70ff */
[----:B------:R-:W-:Y:S01]  /*1c40*/  UMOV UR18, 0x0 ;  /* 0x0000000000127882 */ /* 0x000fe20000000000 */
[----:B------:R-:W-:-:S02]  /*1c50*/  UMOV UR19, 0x10000000 ;  /* 0x1000000000137882 */ /* 0x000fc40000000000 */
[----:B------:R-:W-:Y:S01]  /*1c60*/  UIADD3 UR8, UPT, UPT, UR8, 0x16300, URZ ;  /* 0x0001630008087890 */ /* 0x000fe2000fffe0ff */
[----:B------:R2:W-:Y:S01]  /*1c70*/  UTMALDG.3D.2CTA [UR32], [UR28], desc[UR18] ;  /* 0x000012201c0075b4 */ /* 0x0005e20008211000 */
[----:B------:R-:W-:Y:S01]  /*1c80*/  UMOV UR10, UR34 ;  /* 0x00000022000a7c82 */ /* 0x000fe20008000000 */
[----:B------:R-:W-:Y:S01]  /*1c90*/  UMOV UR12, UR36 ;  /* 0x00000024000c7c82 */ /* 0x000fe20008000000 */
[----:B------:R-:W-:Y:S01]  /*1ca0*/  UMOV UR9, UR33 ;  /* 0x0000002100097c82 */ /* 0x000fe20008000000 */
[----:B------:R-:W-:Y:S01]  /*1cb0*/  UMOV UR25, UR13 ;  /* 0x0000000d00197c82 */ /* 0x000fe20008000000 */
[----:B------:R-:W-:-:S03]  /*1cc0*/  UMOV UR17, UR23 ;  /* 0x0000001700117c82 */ /* 0x000fc60008000000 */
[----:B------:R1:W-:Y:S01]  /*1cd0*/  UTMALDG.3D.2CTA [UR8], [UR26], desc[UR18] ;  /* 0x000012081a0075b4 */ /* 0x0003e20008211000 */
[----:B--2---:R-:W-:Y:S01]  /*1ce0*/  UIADD3 UR34, UPT, UPT, UR34, 0x80, URZ ;  /* 0x0000008022227890 */ /* 0x004fe2000fffe0ff */
[----:B------:R-:W-:Y:S11]  /*1cf0*/  BRA.U UP2, `(.L_x_31) ;  /* 0xfffffffd024c7547 */ /* 0x000ff6000b83ffff */
.L_x_25:
[----:B-1----:R-:W-:Y:S01]  /*1d00*/  ULEA UR8, UR23, UR6, 0x3 ;  /* 0x0000000617087291 */ /* 0x002fe2000f8e18ff */
[----:B------:R-:W-:Y:S01]  /*1d10*/  SHF.L.U32 R2, R17, 0x1f, RZ ;  /* 0x0000001f11027819 */ /* 0x000fe200000006ff */
[----:B------:R-:W-:Y:S01]  /*1d20*/  @!P1 SYNCS.ARRIVE.TRANS64.A1T0 RZ, [UR6+0xc8], RZ ;  /* 0x0000c8ffffff99a7 */ /* 0x000fe20008100006 */
[----:B------:R-:W-:-:S06]  /*1d30*/  UISETP.GT.AND UP0, UPT, UR7, UR5, UPT ;  /* 0x000000050700728c */ /* 0x000fcc000bf04270 */
[----:B--2-4-:R1:W2:Y:S03]  /*1d40*/  SYNCS.PHASECHK.TRANS64.TRYWAIT P0, [UR8+0x40], R2 ;  /* 0x00004002ff0075a7 */ /* 0x0142a60008001108 */
[----:B------:R-:W-:Y:S05]  /*1d50*/  BRA.U !UP0, `(.L_x_32) ;  /* 0x0000000108c07547 */ /* 0x000fea000b800000 */
[----:B------:R-:W-:Y:S01]  /*1d60*/  UIADD3 UR26, UPT, UPT, UR24, UR25, URZ ;  /* 0x00000019181a7290 */ /* 0x000fe2000fffe0ff */
[----:B------:R-:W-:-:S11]  /*1d70*/  UMOV UR27, UR23 ;  /* 0x00000017001b7c82 */ /* 0x000fd60008000000 */
.L_x_38:
[----:B------:R-:W-:Y:S01]  /*1d80*/  ULEA UR17, UR27, UR6, 0x3 ;  /* 0x000000061b117291 */ /* 0x000fe2000f8e18ff */
[----:B--2---:R-:W-:Y:S01]  /*1d90*/  @P5 MOV R3, 0xc000 ;  /* 0x0000c00000035802 */ /* 0x004fe20000000f00 */
[----:B-12---:R-:W-:Y:S10]  /*1da0*/  @P0 BRA `(.L_x_33) ;  /* 0x00000000000c0947 */ /* 0x006ff40003800000 */
[----:B------:R-:W-:-:S04]  /*1db0*/  SHF.L.U32 R4, R17, 0x1f, RZ ;  /* 0x0000001f11047819 */ /* 0x000fc800000006ff */
[----:B------:R-:W2:Y:S02]  /*1dc0*/  SYNCS.PHASECHK.TRANS64.TRYWAIT P0, [UR17+0x40], R4 ;  /* 0x00004004ff0075a7 */ /* 0x000ea40008001111 */
[----:B--2---:R-:W-:Y:S05]  /*1dd0*/  @!P0 BRA `(.L_x_34) ;  /* 0x0000007c00dc8947 */ /* 0x004fea0003800000 */
.L_x_33:
[----:B------:R2:W-:Y:S01]  /*1de0*/  @P5 SYNCS.ARRIVE.TRANS64 RZ, [UR17], R3 ;  /* 0x00000003ffff59a7 */ /* 0x0005e20008000011 */
[----:B------:R-:W-:-:S04]  /*1df0*/  ULOP3.LUT UR8, UR22, 0x2, URZ, 0xfc, !UPT ;  /* 0x0000000216087892 */ /* 0x000fc8000f8efcff */
[----:B------:R-:W-:-:S09]  /*1e00*/  UISETP.NE.AND UP0, UPT, UR8, 0x2, UPT ;  /* 0x000000020800788c */ /* 0x000fd2000bf05270 */
[----:B------:R-:W-:Y:S05]  /*1e10*/  BRA.U UP0, `(.L_x_35) ;  /* 0x0000000100047547 */ /* 0x000fea000b800000 */
[----:B------:R-:W-:Y:S05]  /*1e20*/  BPT.TRAP 0x1 ;  /* 0x000000040000795c */ /* 0x000fea0000300000 */
.L_x_35:
[----:B------:R-:W-:Y:S04]  /*1e30*/  BSSY.RECONVERGENT B0, `(.L_x_36) ;  /* 0x0000003000007945 */ /* 0x000fe80003800200 */
[----:B------:R-:W-:Y:S05]  /*1e40*/  @!P4 BRA `(.L_x_37) ;  /* 0x000000000004c947 */ /* 0x000fea0003800000 */
[----:B------:R-:W-:Y:S05]  /*1e50*/  BPT.TRAP 0x1 ;  /* 0x000000040000795c */ /* 0x000fea0000300000 */
.L_x_37:
[----:B------:R-:W-:Y:S05]  /*1e60*/  BSYNC.RECONVERGENT B0 ;  /* 0x0000000000007941 */ /* 0x000fea0003800200 */
.L_x_36:
        /* <DEDUP_REMOVED lines=9> */
[----:B------:R-:W-:Y:S02]  /*1f00*/  USHF.L.U32 UR18, UR25, 0x7, URZ ;  /* 0x0000000719127899 */ /* 0x000fe400080006ff */
[----:B------:R-:W-:Y:S01]  /*1f10*/  ULOP3.LUT UR17, UR17, 0xfefffff8, URZ, 0xc0, !UPT ;  /* 0xfefffff811117892 */ /* 0x000fe2000f8ec0ff */
[----:B-1----:R-:W-:Y:S01]  /*1f20*/  SHF.L.U32 R2, R17, 0x1f, RZ ;  /* 0x0000001f11027819 */ /* 0x002fe200000006ff */
[----:B------:R-:W-:Y:S02]  /*1f30*/  UIADD3 UR16, UPT, UPT, UR16, 0x6300, URZ ;  /* 0x0000630010107890 */ /* 0x000fe4000fffe0ff */
[----:B------:R-:W-:Y:S01]  /*1f40*/  UIADD3.X UR33, UPT, UPT, URZ, UR15, URZ, UP1, !UPT ;  /* 0x0000000fff217290 */ /* 0x000fe20008ffe4ff */
[----:B------:R4:W1:Y:S01]  /*1f50*/  SYNCS.PHASECHK.TRANS64.TRYWAIT P0, [UR8+0x40], R2 ;  /* 0x00004002ff0075a7 */ /* 0x0008620008001108 */
[----:B------:R-:W-:-:S02]  /*1f60*/  ULEA UR8, UR27, UR6, 0xe ;  /* 0x000000061b087291 */ /* 0x000fc4000f8e70ff */
[----:B------:R-:W-:Y:S02]  /*1f70*/  UIADD3.X UR31, UPT, UPT, URZ, UR15, URZ, UP0, !UPT ;  /* 0x0000000fff1f7290 */ /* 0x000fe400087fe4ff */
[----:B------:R-:W-:Y:S01]  /*1f80*/  UIADD3 UR8, UPT, UPT, UR8, 0x16300, URZ ;  /* 0x0001630008087890 */ /* 0x000fe2000fffe0ff */
[----:B------:R-:W-:Y:S01]  /*1f90*/  UMOV UR28, 0x0 ;  /* 0x00000000001c7882 */ /* 0x000fe20000000000 */
[----:B------:R-:W-:Y:S01]  /*1fa0*/  UMOV UR29, 0x10000000 ;  /* 0x10000000001d7882 */ /* 0x000fe20000000000 */
[----:B------:R-:W-:Y:S01]  /*1fb0*/  UMOV UR19, UR35 ;  /* 0x0000002300137c82 */ /* 0x000fe20008000000 */
[----:B------:R-:W-:Y:S01]  /*1fc0*/  UMOV UR20, UR36 ;  /* 0x0000002400147c82 */ /* 0x000fe20008000000 */
[----:B------:R-:W-:Y:S01]  /*1fd0*/  UMOV UR12, UR36 ;  /* 0x00000024000c7c82 */ /* 0x000fe20008000000 */
[----:B------:R-:W-:Y:S01]  /*1fe0*/  UMOV UR9, UR17 ;  /* 0x0000001100097c82 */ /* 0x000fe20008000000 */
[----:B------:R-:W-:Y:S01]  /*1ff0*/  UMOV UR10, UR18 ;  /* 0x00000012000a7c82 */ /* 0x000fe20008000000 */
[----:B------:R4:W-:Y:S01]  /*2000*/  UTMALDG.3D.2CTA [UR16], [UR32], desc[UR28] ;  /* 0x00001c10200075b4 */ /* 0x0009e20008211000 */
[----:B------:R-:W-:Y:S01]  /*2010*/  UIADD3 UR25, UPT, UPT, UR25, 0x1, URZ ;  /* 0x0000000119197890 */ /* 0x000fe2000fffe0ff */
[----:B------:R-:W-:-:S03]  /*2020*/  UMOV UR27, UR23 ;  /* 0x00000017001b7c82 */ /* 0x000fc60008000000 */
[----:B------:R-:W-:Y:S01]  /*2030*/  UISETP.NE.AND UP0, UPT, UR25, UR26, UPT ;  /* 0x0000001a1900728c */ /* 0x000fe2000bf05270 */
[----:B------:R4:W-:Y:S08]  /*2040*/  UTMALDG.3D.2CTA [UR8], [UR30], desc[UR28] ;  /* 0x00001c081e0075b4 */ /* 0x0009f00008211000 */
[----:B----4-:R-:W-:Y:S05]  /*2050*/  BRA.U UP0, `(.L_x_38) ;  /* 0xfffffffd00487547 */ /* 0x010fea000b83ffff */
.L_x_32:
[C---:B-1----:R-:W-:Y:S01]  /*2060*/  LEA R2, R16.reuse, UR6, 0x3 ;  /* 0x0000000610027c11 */ /* 0x042fe2000f8e18ff */
[----:B------:R-:W-:Y:S01]  /*2070*/  NOP ;  /* 0x0000000000007918 */ /* 0x000fe20000000000 */
[----:B--2---:R-:W-:Y:S02]  /*2080*/  SHF.L.U32 R3, R13, 0x1f, RZ ;  /* 0x0000001f0d037819 */ /* 0x004fe400000006ff */
[----:B------:R-:W-:Y:S02]  /*2090*/  LEA R4, R16, UR6, 0x4 ;  /* 0x0000000610047c11 */ /* 0x000fe4000f8e20ff */
[----:B------:R-:W1:Y:S02]  /*20a0*/  SYNCS.PHASECHK.TRANS64.TRYWAIT P0, [R2+URZ+0xd0], R3 ;  /* 0x0000d003020075a7 */ /* 0x000e6400080011ff */
[----:B-1----:R-:W-:Y:S05]  /*20b0*/  @!P0 BRA `(.L_x_39) ;  /* 0x0000007c003c8947 */ /* 0x002fea0003800000 */
.L_x_150:
[----:B------:R-:W2:Y:S01]  /*20c0*/  LDS.128 R4, [R4+0x160] ;  /* 0x0001600004047984 */ /* 0x000ea20000000c00 */
[----:B------:R-:W-:Y:S01]  /*20d0*/  ISETP.GE.AND P0, PT, R40, 0x1, PT ;  /* 0x000000012800780c */ /* 0x000fe20003f06270 */
[----:B-1----:R-:W-:Y:S01]  /*20e0*/  VIADD R2, R2, 0xe0 ;  /* 0x000000e002027836 */ /* 0x002fe20000000000 */
[----:B------:R-:W-:Y:S01]  /*20f0*/  @!PT LDS RZ, [RZ] ;  /* 0x00000000fffff984 */ /* 0x000fe20000000800 */
[----:B------:R-:W-:Y:S01]  /*2100*/  @!PT LDS RZ, [RZ] ;  /* 0x00000000fffff984 */ /* 0x000fe20000000800 */
[----:B------:R-:W-:Y:S01]  /*2110*/  @!PT LDS RZ, [RZ] ;  /* 0x00000000fffff984 */ /* 0x000fe20000000800 */
[----:B------:R-:W-:Y:S01]  /*2120*/  @!PT LDS RZ, [RZ] ;  /* 0x00000000fffff984 */ /* 0x000fe20000000800 */
[----:B------:R1:W-:Y:S06]  /*2130*/  MEMBAR.ALL.CTA ;  /* 0x0000000000007992 */ /* 0x0003ec0000008000 */
[----:B-1----:R-:W1:Y:S01]  /*2140*/  FENCE.VIEW.ASYNC.S ;  /* 0x00000000000073c6 */ /* 0x002e620000000000 */
[----:B------:R-:W-:-:S04]  /*2150*/  PRMT R2, RZ, 0x654, R2 ;  /* 0x00000654ff027816 */ /* 0x000fc80000000002 */
[----:B-1----:R1:W-:Y:S01]  /*2160*/  SYNCS.ARRIVE.TRANS64.RED.A1T0 RZ, [R2+URZ], RZ ;  /* 0x000000ff02ff79a7 */ /* 0x0023e200081004ff */
[----:B--2---:R-:W-:-:S13]  /*2170*/  LOP3.LUT P2, RZ, R6, 0x1, RZ, 0xc0, !PT ;  /* 0x0000000106ff7812 */ /* 0x004fda000784c0ff */
[----:B------:R-:W-:Y:S01]  /*2180*/  @P2 SHF.R.U32.HI R3, RZ, 0x10, R5 ;  /* 0x00000010ff032819 */ /* 0x000fe20000011605 */
[----:B------:R-:W-:Y:S01]  /*2190*/  VOTEU.ANY UP0, P2 ;  /* 0x0000000000ff7886 */ /* 0x000fe20001000100 */
[----:B------:R-:W-:Y:S02]  /*21a0*/  @P2 MOV R10, R4 ;  /* 0x00000004000a2202 */ /* 0x000fe40000000f00 */
[----:B------:R-:W-:Y:S02]  /*21b0*/  @P2 R2UR.BROADCAST UR8, R3 ;  /* 0x00000000030822ca */ /* 0x000fe400008e0000 */
[----:B------:R-:W-:-:S11]  /*21c0*/  @P2 LOP3.LUT R9, R5, 0xffff, RZ, 0xc0, !PT ;  /* 0x0000ffff05092812 */ /* 0x000fd600078ec0ff */
[----:B------:R-:W-:Y:S01]  /*21d0*/  @UP0 UMOV UR36, UR8 ;  /* 0x0000000800240c82 */ /* 0x000fe20008000000 */
[----:B-1----:R-:W-:Y:S05]  /*21e0*/  @!P0 BRA `(.L_x_40) ;  /* 0x0000000000b88947 */ /* 0x002fea0003800000 */
[----:B------:R-:W3:Y:S01]  /*21f0*/  LDC.64 R4, c[0x0][0xb18] ;  /* 0x0002c600ff047b82 */ /* 0x000ee20000000a00 */
[----:B------:R-:W-:-:S07]  /*2200*/  ISETP.NE.AND P3, PT, R40, 0x1, PT ;  /* 0x000000012800780c */ /* 0x000fce0003f65270 */
[----:B------:R-:W1:Y:S08]  /*2210*/  LDC.64 R6, c[0x0][0xb10] ;  /* 0x0002c400ff067b82 */ /* 0x000e700000000a00 */
[----:B------:R-:W2:Y:S08]  /*2220*/  LDC R14, c[0x0][0xb20] ;  /* 0x0002c800ff0e7b82 */ /* 0x000eb00000000800 */
[----:B------:R-:W4:Y:S01]  /*2230*/  LDC R15, c[0x0][0xb0c] ;  /* 0x0002c300ff0f7b82 */ /* 0x000f220000000800 */
[----:B---3--:R-:W-:Y:S01]  /*2240*/  IMAD.HI.U32 R21, R0, R5, RZ ;  /* 0x0000000500157227 */ /* 0x008fe200078e00ff */
[----:B------:R-:W-:-:S03]  /*2250*/  ISETP.NE.AND P0, PT, R4, 0x1, PT ;  /* 0x000000010400780c */ /* 0x000fc60003f05270 */
[----:B------:R-:W-:-:S03]  /*2260*/  IMAD.HI.U32 R5, R9, R5, RZ ;  /* 0x0000000509057227 */ /* 0x000fc600078e00ff */
[----:B------:R-:W3:Y:S01]  /*2270*/  LDC.64 R2, c[0x0][0xb28] ;  /* 0x0002ca00ff027b82 */ /* 0x000ee20000000a00 */
[----:B-1----:R-:W-:-:S04]  /*2280*/  IMAD.HI.U32 R22, R8, R6, RZ ;  /* 0x0000000608167227 */ /* 0x002fc800078e00ff */
[----:B------:R-:W-:Y:S01]  /*2290*/  IMAD.HI.U32 R23, R10, R6, RZ ;  /* 0x000000060a177227 */ /* 0x000fe200078e00ff */
[----:B------:R-:W-:Y:S02]  /*22a0*/  SHF.R.U32.HI R22, RZ, R7, R22 ;  /* 0x00000007ff167219 */ /* 0x000fe40000011616 */
[-C--:B--2---:R-:W-:Y:S02]  /*22b0*/  SHF.R.U32.HI R21, RZ, R14.reuse, R21 ;  /* 0x0000000eff157219 */ /* 0x084fe40000011615 */
[----:B------:R-:W-:Y:S02]  /*22c0*/  SHF.R.U32.HI R5, RZ, R14, R5 ;  /* 0x0000000eff057219 */ /* 0x000fe40000011605 */
[----:B------:R-:W-:Y:S02]  /*22d0*/  SEL R21, R0, R21, !P0 ;  /* 0x0000001500157207 */ /* 0x000fe40004000000 */
[----:B------:R-:W-:Y:S02]  /*22e0*/  SHF.R.U32.HI R23, RZ, R7, R23 ;  /* 0x00000007ff177219 */ /* 0x000fe40000011617 */
[----:B----4-:R-:W-:-:S02]  /*22f0*/  ISETP.NE.AND P1, PT, R15, 0x1, PT ;  /* 0x000000010f00780c */ /* 0x010fc40003f25270 */
[----:B------:R-:W-:Y:S02]  /*2300*/  SEL R5, R9, R5, !P0 ;  /* 0x0000000509057207 */ /* 0x000fe40004000000 */
[----:B------:R-:W-:Y:S02]  /*2310*/  SEL R22, R8, R22, !P1 ;  /* 0x0000001608167207 */ /* 0x000fe40004800000 */
[----:B------:R-:W-:Y:S01]  /*2320*/  SEL R23, R10, R23, !P1 ;  /* 0x000000170a177207 */ /* 0x000fe20004800000 */
[----:B---3--:R-:W-:-:S04]  /*2330*/  IMAD.HI.U32 R20, R21, R2, RZ ;  /* 0x0000000215147227 */ /* 0x008fc800078e00ff */
        /* <DEDUP_REMOVED lines=10> */
[----:B------:R-:W-:-:S04]  /*23e0*/  @!P0 IMAD.HI.U32 R7, R23, R2, RZ ;  /* 0x0000000217078227 */ /* 0x000fc800078e00ff */
[----:B------:R-:W-:Y:S01]  /*23f0*/  IMAD.MOV R2, RZ, RZ, -R6 ;  /* 0x000000ffff027224 */ /* 0x000fe200078e0a06 */
[----:B------:R-:W-:Y:S02]  /*2400*/  @!P0 SHF.R.U32.HI R3, RZ, R3, R7 ;  /* 0x00000003ff038219 */ /* 0x000fe40000011607 */
[----:B------:R-:W-:Y:S01]  /*2410*/  IADD3 R7, PT, PT, -R5, RZ, RZ ;  /* 0x000000ff05077210 */ /* 0x000fe20007ffe1ff */
[----:B------:R-:W-:Y:S01]  /*2420*/  IMAD R2, R40, R2, R5 ;  /* 0x0000000228027224 */ /* 0x000fe200078e0205 */
        /* <DEDUP_REMOVED lines=10> */
.L_x_40:
[----:B------:R-:W1:Y:S02]  /*24d0*/  LDCU UR8, c[0x0][0xb30] ;  /* 0x00016600ff0877ac */ /* 0x000e640008000800 */
[----:B-1----:R-:W-:-:S09]  /*24e0*/  UISETP.NE.AND UP0, UPT, UR8, 0x1, UPT ;  /* 0x000000010800788c */ /* 0x002fd2000bf05270 */
[----:B------:R-:W-:Y:S05]  /*24f0*/  BRA.U UP0, `(.L_x_41) ;  /* 0x0000000100407547 */ /* 0x000fea000b800000 */
[----:B------:R-:W1:Y:S08]  /*2500*/  LDC.64 R4, c[0x0][0xb10] ;  /* 0x0002c400ff047b82 */ /* 0x000e700000000a00 */
[----:B------:R-:W2:Y:S08]  /*2510*/  LDC.64 R2, c[0x0][0xb18] ;  /* 0x0002c600ff027b82 */ /* 0x000eb00000000a00 */
[----:B------:R-:W4:Y:S08]  /*2520*/  LDC R6, c[0x0][0xb20] ;  /* 0x0002c800ff067b82 */ /* 0x000f300000000800 */
[----:B------:R-:W3:Y:S01]  /*2530*/  LDC R7, c[0x0][0xb0c] ;  /* 0x0002c300ff077b82 */ /* 0x000ee20000000800 */
[----:B-1----:R-:W-:-:S05]  /*2540*/  IMAD.HI.U32 R4, R10, R4, RZ ;  /* 0x000000040a047227 */ /* 0x002fca00078e00ff */
[----:B------:R-:W-:Y:S01]  /*2550*/  SHF.R.U32.HI R4, RZ, R5, R4 ;  /* 0x00000005ff047219 */ /* 0x000fe20000011604 */
[----:B--2---:R-:W-:Y:S01]  /*2560*/  IMAD.HI.U32 R3, R9, R3, RZ ;  /* 0x0000000309037227 */ /* 0x004fe200078e00ff */
[----:B------:R-:W-:-:S04]  /*2570*/  ISETP.NE.AND P0, PT, R2, 0x1, PT ;  /* 0x000000010200780c */ /* 0x000fc80003f05270 */
[----:B----4-:R-:W-:-:S04]  /*2580*/  SHF.R.U32.HI R3, RZ, R6, R3 ;  /* 0x00000006ff037219 */ /* 0x010fc80000011603 */
[----:B------:R-:W-:Y:S02]  /*2590*/  SEL R3, R9, R3, !P0 ;  /* 0x0000000309037207 */ /* 0x000fe40004000000 */
[----:B---3--:R-:W-:-:S04]  /*25a0*/  ISETP.NE.AND P1, PT, R7, 0x1, PT ;  /* 0x000000010700780c */ /* 0x008fc80003f25270 */
[----:B------:R-:W-:-:S05]  /*25b0*/  SEL R4, R10, R4, !P1 ;  /* 0x000000040a047207 */ /* 0x000fca0004800000 */
[----:B------:R-:W-:Y:S02]  /*25c0*/  IMAD.IADD R5, R3, 0x1, -R4 ;  /* 0x0000000103057824 */ /* 0x000fe400078e0a04 */
[----:B------:R-:W-:Y:S02]  /*25d0*/  IMAD.IADD R3, R4, 0x1, -R3 ;  /* 0x0000000104037824 */ /* 0x000fe400078e0a03 */
[----:B------:R-:W-:Y:S02]  /*25e0*/  IMAD R10, R5, R7, R10 ;  /* 0x00000007050a7224 */ /* 0x000fe400078e020a */
[----:B------:R-:W-:-:S07]  /*25f0*/  IMAD R9, R3, R2, R9 ;  /* 0x0000000203097224 */ /* 0x000fce00078e0209 */
.L_x_41:
[----:B------:R-:W-:Y:S01]  /*2600*/  VIADD R16, R16, 0x1 ;  /* 0x0000000110107836 */ /* 0x000fe20000000000 */
[----:B------:R-:W-:Y:S01]  /*2610*/  PLOP3.LUT P1, PT, PT, PT, PT, 0x80, 0x8 ;  /* 0x000000000008781c */ /* 0x000fe20003f2f070 */
[----:B------:R-:W-:Y:S02]  /*2620*/  IMAD.IADD R14, R10, 0x1, R95 ;  /* 0x000000010a0e7824 */ /* 0x000fe400078e025f */
[----:B------:R-:W-:Y:S01]  /*2630*/  IMAD.IADD R15, R9, 0x1, R94 ;  /* 0x00000001090f7824 */ /* 0x000fe200078e025e */
[----:B------:R-:W-:-:S04]  /*2640*/  ISETP.NE.AND P0, PT, R16, 0x2, PT ;  /* 0x000000021000780c */ /* 0x000fc80003f05270 */
[----:B------:R-:W-:Y:S02]  /*2650*/  SEL R2, RZ, 0x1, P0 ;  /* 0x00000001ff027807 */ /* 0x000fe40000000000 */
[----:B------:R-:W-:Y:S02]  /*2660*/  SEL R16, R16, RZ, P0 ;  /* 0x000000ff10107207 */ /* 0x000fe40000000000 */
[----:B------:R-:W-:Y:S01]  /*2670*/  LOP3.LUT R13, R13, R2, RZ, 0x3c, !PT ;  /* 0x000000020d0d7212 */ /* 0x000fe200078e3cff */
[----:B------:R-:W-:Y:S06]  /*2680*/  @P2 BRA `(.L_x_42) ;  /* 0xfffffff000582947 */ /* 0x000fec000383ffff */
[----:B------:R-:W-:Y:S01]  /*2690*/  UIADD3 UR6, UPT, UPT, UR6, 0x40, URZ ;  /* 0x0000004006067890 */ /* 0x000fe2000fffe0ff */
[----:B------:R-:W-:-:S03]  /*26a0*/  SHF.L.U32 R2, R17, 0x1f, RZ ;  /* 0x0000001f11027819 */ /* 0x000fc600000006ff */
[----:B------:R-:W-:-:S09]  /*26b0*/  ULEA UR4, UR23, UR6, 0x3 ;  /* 0x0000000617047291 */ /* 0x000fd2000f8e18ff */
[----:B------:R-:W1:Y:S02]  /*26c0*/  SYNCS.PHASECHK.TRANS64.TRYWAIT P0, [UR4], R2 ;  /* 0x00000002ff0075a7 */ /* 0x000e640008001104 */
[----:B-1----:R-:W-:Y:S05]  /*26d0*/  @!P0 BRA `(.L_x_43) ;  /* 0x0000007400c88947 */ /* 0x002fea0003800000 */
.L_x_152:
[----:B------:R-:W-:-:S04]  /*26e0*/  UIADD3 UR5, UPT, UPT, UR23, 0x1, URZ ;  /* 0x0000000117057890 */ /* 0x000fc8000fffe0ff */
[----:B------:R-:W-:-:S04]  /*26f0*/  UISETP.NE.AND UP0, UPT, UR5, 0x8, UPT ;  /* 0x000000080500788c */ /* 0x000fc8000bf05270 */
[----:B------:R-:W-:Y:S02]  /*2700*/  USEL UR7, URZ, 0x1, UP0 ;  /* 0x00000001ff077887 */ /* 0x000fe40008000000 */
[----:B------:R-:W-:-:S04]  /*2710*/  USEL UR5, UR5, URZ, UP0 ;  /* 0x000000ff05057287 */ /* 0x000fc80008000000 */
[----:B------:R-:W-:Y:S01]  /*2720*/  ULEA UR4, UR5, UR6, 0x3 ;  /* 0x0000000605047291 */ /* 0x000fe2000f8e18ff */
[----:B-1----:R-:W-:-:S04]  /*2730*/  LOP3.LUT R2, R17, UR7, RZ, 0x3c, !PT ;  /* 0x0000000711027c12 */ /* 0x002fc8000f8e3cff */
[----:B------:R-:W-:-:S04]  /*2740*/  SHF.L.U32 R3, R2, 0x1f, RZ ;  /* 0x0000001f02037819 */ /* 0x000fc800000006ff */
[----:B------:R-:W1:Y:S02]  /*2750*/  SYNCS.PHASECHK.TRANS64.TRYWAIT P0, [UR4], R3 ;  /* 0x00000003ff0075a7 */ /* 0x000e640008001104 */
[----:B-1----:R-:W-:Y:S05]  /*2760*/  @!P0 BRA `(.L_x_44) ;  /* 0x0000007400bc8947 */ /* 0x002fea0003800000 */
.L_x_154:
[----:B------:R-:W-:-:S04]  /*2770*/  UIADD3 UR5, UPT, UPT, UR5, 0x1, URZ ;  /* 0x0000000105057890 */ /* 0x000fc8000fffe0ff */
[----:B------:R-:W-:-:S04]  /*2780*/  UISETP.NE.AND UP0, UPT, UR5, 0x8, UPT ;  /* 0x000000080500788c */ /* 0x000fc8000bf05270 */
[----:B------:R-:W-:Y:S02]  /*2790*/  USEL UR7, URZ, 0x1, UP0 ;  /* 0x00000001ff077887 */ /* 0x000fe40008000000 */
[----:B------:R-:W-:-:S04]  /*27a0*/  USEL UR5, UR5, URZ, UP0 ;  /* 0x000000ff05057287 */ /* 0x000fc80008000000 */
[----:B------:R-:W-:Y:S01]  /*27b0*/  ULEA UR4, UR5, UR6, 0x3 ;  /* 0x0000000605047291 */ /* 0x000fe2000f8e18ff */
[----:B------:R-:W-:-:S04]  /*27c0*/  LOP3.LUT R2, R2, UR7, RZ, 0x3c, !PT ;  /* 0x0000000702027c12 */ /* 0x000fc8000f8e3cff */
[----:B-1----:R-:W-:-:S04]  /*27d0*/  SHF.L.U32 R3, R2, 0x1f, RZ ;  /* 0x0000001f02037819 */ /* 0x002fc800000006ff */
[----:B------:R-:W1:Y:S02]  /*27e0*/  SYNCS.PHASECHK.TRANS64.TRYWAIT P0, [UR4], R3 ;  /* 0x00000003ff0075a7 */ /* 0x000e640008001104 */
[----:B-1----:R-:W-:Y:S05]  /*27f0*/  @!P0 BRA `(.L_x_45) ;  /* 0x0000007400b08947 */ /* 0x002fea0003800000 */
.L_x_156:
        /* <DEDUP_REMOVED lines=9> */
.L_x_158:
        /* <DEDUP_REMOVED lines=9> */
.L_x_160:
        /* <DEDUP_REMOVED lines=9> */
.L_x_162:
        /* <DEDUP_REMOVED lines=9> */
.L_x_164:
[----:B------:R-:W-:-:S04]  /*2a40*/  UIADD3 UR5, UPT, UPT, UR5, 0x1, URZ ;  /* 0x0000000105057890 */ /* 0x000fc8000fffe0ff */
[----:B------:R-:W-:-:S04]  /*2a50*/  UISETP.NE.AND UP0, UPT, UR5, 0x8, UPT ;  /* 0x000000080500788c */ /* 0x000fc8000bf05270 */
[----:B------:R-:W-:Y:S02]  /*2a60*/  USEL UR4, URZ, 0x1, UP0 ;  /* 0x00000001ff047887 */ /* 0x000fe40008000000 */
[----:B------:R-:W-:-:S04]  /*2a70*/  USEL UR5, UR5, URZ, UP0 ;  /* 0x000000ff05057287 */ /* 0x000fc80008000000 */
[----:B------:R-:W-:Y:S01]  /*2a80*/  ULEA UR5, UR5, UR6, 0x3 ;  /* 0x0000000605057291 */ /* 0x000fe2000f8e18ff */
[----:B------:R-:W-:-:S04]  /*2a90*/  LOP3.LUT R2, R2, UR4, RZ, 0x3c, !PT ;  /* 0x0000000402027c12 */ /* 0x000fc8000f8e3cff */
[----:B------:R-:W-:Y:S01]  /*2aa0*/  SHF.L.U32 R2, R2, 0x1f, RZ ;  /* 0x0000001f02027819 */ /* 0x000fe200000006ff */
[----:B-1-3--:R-:W-:-:S07]  /*2ab0*/  IMAD.U32 R0, RZ, RZ, UR5 ;  /* 0x00000005ff007e24 */ /* 0x00afce000f8e00ff */
.L_x_50:
[----:B-1----:R1:W2:Y:S02]  /*2ac0*/  SYNCS.PHASECHK.TRANS64.TRYWAIT P0, [R0+URZ], R2 ;  /* 0x00000002000075a7 */ /* 0x0022a400080011ff */
[----:B--2---:R-:W-:Y:S05]  /*2ad0*/  @!P0 NANOSLEEP.SYNCS 0x989680 ;  /* 0x009896800000895d */ /* 0x004fea0003900000 */
[----:B------:R-:W2:Y:S02]  /*2ae0*/  @!P0 SYNCS.PHASECHK.TRANS64 P0, [R0+URZ], R2 ;  /* 0x00000002000085a7 */ /* 0x000ea400080010ff */
[----:B--2---:R-:W-:Y:S05]  /*2af0*/  @P0 EXIT ;  /* 0x000000000000094d */ /* 0x004fea0003800000 */
[----:B------:R-:W-:Y:S05]  /*2b00*/  BRA `(.L_x_50) ;  /* 0xfffffffc00ec7947 */ /* 0x000fea000383ffff */
.L_x_22:
[----:B------:R-:W-:-:S04]  /*2b10*/  UISETP.NE.AND UP1, UPT, UR37, URZ, UPT ;  /* 0x000000ff2500728c */ /* 0x000fc8000bf25270 */
[----:B------:R-:W-:-:S09]  /*2b20*/  UISETP.NE.OR UP1, UPT, UR10, 0x1, UP1 ;  /* 0x000000010a00788c */ /* 0x000fd20008f25670 */
[----:B------:R-:W-:Y:S05]  /*2b30*/  BRA.U UP1, `(.L_x_51) ;  /* 0x00000005014c7547 */ /* 0x000fea000b800000 */
[----:B------:R-:W-:Y:S01]  /*2b40*/  HFMA2 R11, -RZ, RZ, 0, 0 ;  /* 0x00000000ff0b7431 */ /* 0x000fe200000001ff */
[----:B------:R-:W-:Y:S01]  /*2b50*/  ISETP.GE.U32.AND P2, PT, R10, 0x2, PT ;  /* 0x000000020a00780c */ /* 0x000fe20003f46070 */
[----:B------:R-:W-:Y:S01]  /*2b60*/  IMAD.MOV.U32 R12, RZ, RZ, 0x1 ;  /* 0x00000001ff0c7424 */ /* 0x000fe200078e00ff */
[----:B------:R-:W-:Y:S01]  /*2b70*/  CS2R R8, SRZ ;  /* 0x0000000000087805 */ /* 0x000fe2000001ff00 */
[----:B------:R-:W-:Y:S01]  /*2b80*/  IMAD.MOV.U32 R3, RZ, RZ, RZ ;  /* 0x000000ffff037224 */ /* 0x000fe200078e00ff */
[----:B------:R-:W-:Y:S01]  /*2b90*/  UMOV UR4, 0x400 ;  /* 0x0000040000047882 */ /* 0x000fe20000000000 */
[----:B------:R-:W-:Y:S01]  /*2ba0*/  UMOV UR6, URZ ;  /* 0x000000ff00067c82 */ /* 0x000fe20008000000 */
[----:B------:R-:W-:-:S12]  /*2bb0*/  ULEA UR37, UR37, UR4, 0x18 ;  /* 0x0000000425257291 */ /* 0x000fd8000f8ec0ff */
.L_x_55:
[----:B------:R-:W-:Y:S02]  /*2bc0*/  LEA R0, R3, UR37, 0x3 ;  /* 0x0000002503007c11 */ /* 0x000fe4000f8e18ff */
[----:B------:R-:W-:-:S03]  /*2bd0*/  SHF.L.U32 R4, R8, 0x1f, RZ ;  /* 0x0000001f08047819 */ /* 0x000fc600000006ff */
[----:B------:R-:W-:Y:S01]  /*2be0*/  VIADD R5, R0, 0x140 ;  /* 0x0000014000057836 */ /* 0x000fe20000000000 */
[----:B------:R-:W1:Y:S02]  /*2bf0*/  SYNCS.PHASECHK.TRANS64.TRYWAIT P0, [R0+URZ+0x130], R4 ;  /* 0x00013004000075a7 */ /* 0x000e6400080011ff */
[----:B-1----:R-:W-:Y:S05]  /*2c00*/  @!P0 BRA `(.L_x_52) ;  /* 0x0000007400248947 */ /* 0x002fea0003800000 */
.L_x_165:
[----:B------:R-:W-:Y:S01]  /*2c10*/  ULEA UR5, UR6, UR37, 0x3 ;  /* 0x0000002506057291 */ /* 0x000fe2000f8e18ff */
[----:B-1----:R-:W-:Y:S01]  /*2c20*/  PRMT R0, RZ, 0x654, R5 ;  /* 0x00000654ff007816 */ /* 0x002fe20000000005 */
[----:B------:R-:W-:Y:S01]  /*2c30*/  @!P2 IMAD.MOV.U32 R4, RZ, RZ, 0x10 ;  /* 0x00000010ff04a424 */ /* 0x000fe200078e00ff */
[----:B------:R-:W-:Y:S01]  /*2c40*/  SHF.L.U32 R5, R12, 0x1f, RZ ;  /* 0x0000001f0c057819 */ /* 0x000fe200000006ff */
[----:B------:R-:W-:Y:S01]  /*2c50*/  UIADD3 UR4, UPT, UPT, UR5, 0xd0, URZ ;  /* 0x000000d005047890 */ /* 0x000fe2000fffe0ff */
[----:B------:R1:W-:Y:S05]  /*2c60*/  SYNCS.ARRIVE.TRANS64.RED.A1T0 RZ, [R0+URZ], RZ ;  /* 0x000000ff00ff79a7 */ /* 0x0003ea00081004ff */
[----:B------:R-:W-:Y:S01]  /*2c70*/  IMAD.U32 R6, RZ, RZ, UR4 ;  /* 0x00000004ff067e24 */ /* 0x000fe2000f8e00ff */
[----:B------:R-:W2:Y:S04]  /*2c80*/  SYNCS.PHASECHK.TRANS64.TRYWAIT P0, [UR5+0xe0], R5 ;  /* 0x0000e005ff0075a7 */ /* 0x000ea80008001105 */
[----:B------:R-:W-:Y:S01]  /*2c90*/  PRMT R6, R10, 0x654, R6 ;  /* 0x000006540a067816 */ /* 0x000fe20000000006 */
[----:B-12---:R-:W-:Y:S06]  /*2ca0*/  @!P0 BRA `(.L_x_53) ;  /* 0x0000007400108947 */ /* 0x006fec0003800000 */
.L_x_167:
[----:B------:R-:W-:Y:S01]  /*2cb0*/  ULEA UR4, UR6, UR37, 0x4 ;  /* 0x0000002506047291 */ /* 0x000fe2000f8e20ff */
[----:B------:R-:W-:Y:S01]  /*2cc0*/  SEL R2, R6, R2, !P2 ;  /* 0x0000000206027207 */ /* 0x000fe20005000000 */
[----:B------:R-:W-:Y:S01]  /*2cd0*/  UIADD3 UR5, UPT, UPT, UR5, 0xd0, URZ ;  /* 0x000000d005057890 */ /* 0x000fe2000fffe0ff */
[----:B-1----:R-:W-:Y:S01]  /*2ce0*/  LEA R0, R11, UR37, 0x3 ;  /* 0x000000250b007c11 */ /* 0x002fe2000f8e18ff */
[----:B------:R-:W-:Y:S01]  /*2cf0*/  UIADD3 UR4, UPT, UPT, UR4, 0x160, URZ ;  /* 0x0000016004047890 */ /* 0x000fe2000fffe0ff */
[----:B------:R1:W-:Y:S01]  /*2d00*/  @!P2 SYNCS.ARRIVE.TRANS64.RED RZ, [R2+URZ], R4 ;  /* 0x0000000402ffa9a7 */ /* 0x0003e200080004ff */
[----:B------:R-:W-:Y:S01]  /*2d10*/  UIADD3 UR6, UPT, UPT, UR6, 0x1, URZ ;  /* 0x0000000106067890 */ /* 0x000fe2000fffe0ff */
[----:B------:R-:W-:-:S03]  /*2d20*/  VIADD R3, R3, 0x1 ;  /* 0x0000000103037836 */ /* 0x000fc60000000000 */
[----:B------:R-:W-:Y:S02]  /*2d30*/  UISETP.NE.AND UP0, UPT, UR6, 0x2, UPT ;  /* 0x000000020600788c */ /* 0x000fe4000bf05270 */
[----:B------:R-:W-:Y:S01]  /*2d40*/  ISETP.NE.AND P0, PT, R3, 0x2, PT ;  /* 0x000000020300780c */ /* 0x000fe20003f05270 */
[----:B------:R-:W-:Y:S06]  /*2d50*/  UGETNEXTWORKID.BROADCAST [UR4], [UR5] ;  /* 0x00000000040073ca */ /* 0x000fec0008000100 */
[----:B------:R-:W-:Y:S02]  /*2d60*/  USEL UR4, URZ, 0x1, UP0 ;  /* 0x00000001ff047887 */ /* 0x000fe40008000000 */
[----:B------:R-:W-:-:S04]  /*2d70*/  USEL UR6, UR6, URZ, UP0 ;  /* 0x000000ff06067287 */ /* 0x000fc80008000000 */
[----:B------:R-:W-:Y:S02]  /*2d80*/  LOP3.LUT R12, R12, UR4, RZ, 0x3c, !PT ;  /* 0x000000040c0c7c12 */ /* 0x000fe4000f8e3cff */
[----:B-1----:R-:W-:-:S04]  /*2d90*/  SHF.L.U32 R4, R9, 0x1f, RZ ;  /* 0x0000001f09047819 */ /* 0x002fc800000006ff */
[----:B------:R-:W1:Y:S02]  /*2da0*/  SYNCS.PHASECHK.TRANS64.TRYWAIT P1, [R0+URZ+0xd0], R4 ;  /* 0x0000d004000075a7 */ /* 0x000e6400080211ff */
[----:B-1----:R-:W-:Y:S05]  /*2db0*/  @!P1 BRA `(.L_x_54) ;  /* 0x0000007000e49947 */ /* 0x002fea0003800000 */
.L_x_168:
[----:B-1----:R-:W-:Y:S01]  /*2dc0*/  LEA R4, R11, UR37, 0x4 ;  /* 0x000000250b047c11 */ /* 0x002fe2000f8e20ff */
[----:B------:R-:W-:Y:S01]  /*2dd0*/  VIADD R0, R0, 0xe0 ;  /* 0x000000e000007836 */ /* 0x000fe20000000000 */
[----:B------:R-:W-:Y:S01]  /*2de0*/  SEL R3, R3, RZ, P0 ;  /* 0x000000ff03037207 */ /* 0x000fe20000000000 */
[----:B------:R-:W-:-:S03]  /*2df0*/  VIADD R11, R11, 0x1 ;  /* 0x000000010b0b7836 */ /* 0x000fc60000000000 */
[----:B------:R-:W1:Y:S01]  /*2e00*/  LDS.128 R4, [R4+0x160] ;  /* 0x0001600004047984 */ /* 0x000e620000000c00 */
[----:B------:R-:W-:Y:S02]  /*2e10*/  PRMT R0, RZ, 0x654, R0 ;  /* 0x00000654ff007816 */ /* 0x000fe40000000000 */
[C---:B------:R-:W-:Y:S01]  /*2e20*/  ISETP.NE.AND P1, PT, R11.reuse, 0x2, PT ;  /* 0x000000020b00780c */ /* 0x040fe20003f25270 */
[----:B------:R-:W-:Y:S01]  /*2e30*/  @!PT LDS RZ, [RZ] ;  /* 0x00000000fffff984 */ /* 0x000fe20000000800 */
[----:B------:R-:W-:Y:S01]  /*2e40*/  @!PT LDS RZ, [RZ] ;  /* 0x00000000fffff984 */ /* 0x000fe20000000800 */
[----:B------:R-:W-:Y:S01]  /*2e50*/  @!PT LDS RZ, [RZ] ;  /* 0x00000000fffff984 */ /* 0x000fe20000000800 */
[----:B------:R-:W-:Y:S01]  /*2e60*/  @!PT LDS RZ, [RZ] ;  /* 0x00000000fffff984 */ /* 0x000fe20000000800 */
[----:B------:R2:W-:Y:S06]  /*2e70*/  MEMBAR.ALL.CTA ;  /* 0x0000000000007992 */ /* 0x0005ec0000008000 */
[----:B--2---:R-:W2:Y:S01]  /*2e80*/  FENCE.VIEW.ASYNC.S ;  /* 0x00000000000073c6 */ /* 0x004ea20000000000 */
[----:B------:R-:W-:Y:S01]  /*2e90*/  SEL R11, R11, RZ, P1 ;  /* 0x000000ff0b0b7207 */ /* 0x000fe20000800000 */
[----:B--2---:R2:W-:Y:S01]  /*2ea0*/  SYNCS.ARRIVE.TRANS64.RED.A1T0 RZ, [R0+URZ], RZ ;  /* 0x000000ff00ff79a7 */ /* 0x0045e200081004ff */
[----:B-1----:R-:W-:-:S02]  /*2eb0*/  LOP3.LUT P3, RZ, R6, 0x1, RZ, 0xc0, !PT ;  /* 0x0000000106ff7812 */ /* 0x002fc4000786c0ff */
[----:B------:R-:W-:-:S04]  /*2ec0*/  SEL R4, RZ, 0x1, P1 ;  /* 0x00000001ff047807 */ /* 0x000fc80000800000 */
[----:B------:R-:W-:Y:S02]  /*2ed0*/  LOP3.LUT R9, R9, R4, RZ, 0x3c, !PT ;  /* 0x0000000409097212 */ /* 0x000fe400078e3cff */
[----:B--2---:R-:W-:-:S04]  /*2ee0*/  SEL R0, RZ, 0x1, P0 ;  /* 0x00000001ff007807 */ /* 0x004fc80000000000 */
[----:B------:R-:W-:Y:S01]  /*2ef0*/  LOP3.LUT R8, R8, R0, RZ, 0x3c, !PT ;  /* 0x0000000008087212 */ /* 0x000fe200078e3cff */
[----:B------:R-:W-:Y:S06]  /*2f00*/  @P3 BRA `(.L_x_55) ;  /* 0xfffffffc002c3947 */ /* 0x000fec000383ffff */
[----:B------:R-:W-:Y:S01]  /*2f10*/  ULEA UR5, UR6, UR37, 0x3 ;  /* 0x0000002506057291 */ /* 0x000fe2000f8e18ff */
[----:B------:R-:W-:-:S08]  /*2f20*/  SHF.L.U32 R2, R12, 0x1f, RZ ;  /* 0x0000001f0c027819 */ /* 0x000fd000000006ff */
[----:B------:R-:W1:Y:S02]  /*2f30*/  SYNCS.PHASECHK.TRANS64 P0, [UR5+0xe0], R2 ;  /* 0x0000e002ff0075a7 */ /* 0x000e640008001005 */
[----:B-1----:R-:W-:Y:S05]  /*2f40*/  @P0 BRA `(.L_x_56) ;  /* 0x0000000000080947 */ /* 0x002fea0003800000 */
[----:B------:R-:W1:Y:S02]  /*2f50*/  SYNCS.PHASECHK.TRANS64.TRYWAIT P0, [UR5+0xe0], R2 ;  /* 0x0000e002ff0075a7 */ /* 0x000e640008001105 */
[----:B-1----:R-:W-:Y:S05]  /*2f60*/  @!P0 BRA `(.L_x_57) ;  /* 0x00000070008c8947 */ /* 0x002fea0003800000 */
.L_x_56:
[----:B------:R-:W-:-:S04]  /*2f70*/  UIADD3 UR4, UPT, UPT, UR6, 0x1, URZ ;  /* 0x0000000106047890 */ /* 0x000fc8000fffe0ff */
[----:B------:R-:W-:-:S04]  /*2f80*/  UISETP.NE.AND UP0, UPT, UR4, 0x2, UPT ;  /* 0x000000020400788c */ /* 0x000fc8000bf05270 */
[----:B------:R-:W-:Y:S02]  /*2f90*/  USEL UR7, URZ, 0x1, UP0 ;  /* 0x00000001ff077887 */ /* 0x000fe40008000000 */
[----:B------:R-:W-:-:S04]  /*2fa0*/  USEL UR4, UR4, URZ, UP0 ;  /* 0x000000ff04047287 */ /* 0x000fc80008000000 */
[----:B------:R-:W-:Y:S01]  /*2fb0*/  ULEA UR4, UR4, UR37, 0x3 ;  /* 0x0000002504047291 */ /* 0x000fe2000f8e18ff */
[----:B-1----:R-:W-:-:S04]  /*2fc0*/  LOP3.LUT R2, R12, UR7, RZ, 0x3c, !PT ;  /* 0x000000070c027c12 */ /* 0x002fc8000f8e3cff */
[----:B------:R-:W-:-:S04]  /*2fd0*/  SHF.L.U32 R0, R2, 0x1f, RZ ;  /* 0x0000001f02007819 */ /* 0x000fc800000006ff */
[----:B------:R-:W1:Y:S02]  /*2fe0*/  SYNCS.PHASECHK.TRANS64 P0, [UR4+0xe0], R0 ;  /* 0x0000e000ff0075a7 */ /* 0x000e640008001004 */
[----:B-1----:R-:W-:Y:S05]  /*2ff0*/  @P0 EXIT ;  /* 0x000000000000094d */ /* 0x002fea0003800000 */
[----:B------:R-:W-:Y:S02]  /*3000*/  SHF.L.U32 R2, R2, 0x1f, RZ ;  /* 0x0000001f02027819 */ /* 0x000fe400000006ff */
[----:B------:R-:W-:-:S07]  /*3010*/  MOV R0, UR4 ;  /* 0x0000000400007c02 */ /* 0x000fce0008000f00 */
.L_x_58:
[----:B-1----:R1:W2:Y:S02]  /*3020*/  SYNCS.PHASECHK.TRANS64.TRYWAIT P0, [R0+URZ+0xe0], R2 ;  /* 0x0000e002000075a7 */ /* 0x0022a400080011ff */
[----:B--2---:R-:W-:Y:S05]  /*3030*/  @!P0 NANOSLEEP.SYNCS 0x989680 ;  /* 0x009896800000895d */ /* 0x004fea0003900000 */
[----:B------:R-:W2:Y:S02]  /*3040*/  @!P0 SYNCS.PHASECHK.TRANS64 P0, [R0+URZ+0xe0], R2 ;  /* 0x0000e002000085a7 */ /* 0x000ea400080010ff */
[----:B--2---:R-:W-:Y:S05]  /*3050*/  @P0 EXIT ;  /* 0x000000000000094d */ /* 0x004fea0003800000 */
[----:B------:R-:W-:Y:S05]  /*3060*/  BRA `(.L_x_58) ;  /* 0xfffffffc00ec7947 */ /* 0x000fea000383ffff */
.L_x_51:
[----:B------:R-:W-:Y:S05]  /*3070*/  BRA.U UP4, `(.L_x_59) ;  /* 0x0000001104d87547 */ /* 0x000fea000b800000 */
[----:B------:R-:W-:Y:S01]  /*3080*/  UMOV UR6, 0x40 ;  /* 0x0000004000067882 */ /* 0x000fe20000000000 */
[----:B------:R-:W-:Y:S01]  /*3090*/  NOP ;  /* 0x0000000000007918 */ /* 0x000fe20000000000 */
[----:B------:R-:W-:Y:S01]  /*30a0*/  ULEA UR6, UR37, UR6, 0x18 ;  /* 0x0000000625067291 */ /* 0x000fe2000f8ec0ff */
[----:B------:R-:W-:Y:S02]  /*30b0*/  UMOV UR7, 0x400 ;  /* 0x0000040000077882 */ /* 0x000fe40000000000 */
[----:B------:R-:W-:-:S06]  /*30c0*/  ULEA UR37, UR37, UR7, 0x18 ;  /* 0x0000000725257291 */ /* 0x000fcc000f8ec0ff */
[----:B------:R-:W1:Y:S02]  /*30d0*/  LDS.U8 R2, [UR6+0x1c] ;  /* 0x00001c06ff027984 */ /* 0x000e640008000000 */
[----:B-1----:R-:W-:-:S13]  /*30e0*/  ISETP.NE.AND P0, PT, R2, RZ, PT ;  /* 0x000000ff0200720c */ /* 0x002fda0003f05270 */
[----:B------:R-:W-:Y:S05]  /*30f0*/  @P0 BRA `(.L_x_60) ;  /* 0x0000000400080947 */ /* 0x000fea0003800000 */
[----:B------:R-:W-:Y:S02]  /*3100*/  UISETP.NE.U32.AND UP0, UPT, UR5, 0x1, UPT ;  /* 0x000000010500788c */ /* 0x000fe4000bf05070 */
[----:B------:R-:W-:-:S07]  /*3110*/  UIADD3 UR8, UPT, UPT, UR6, 0x8, URZ ;  /* 0x0000000806087890 */ /* 0x000fce000fffe0ff */
[----:B------:R-:W-:Y:S05]  /*3120*/  BRA.U !UP0, `(.L_x_61) ;  /* 0x00000001089c7547 */ /* 0x000fea000b800000 */
[----:B------:R-:W-:Y:S01]  /*3130*/  ELECT P0, URZ, PT ;  /* 0x0000000000ff782f */ /* 0x000fe20003800000 */
[----:B------:R-:W-:-:S12]  /*3140*/  BSSY B0, `(.L_x_61) ;  /* 0x0000025000007945 */ /* 0x000fd80003800000 */
[----:B------:R-:W-:Y:S05]  /*3150*/  @!P0 BRA `(.L_x_62) ;  /* 0x00000000008c8947 */ /* 0x000fea0003800000 */
[----:B------:R-:W-:-:S05]  /*3160*/  UMOV UR7, 0x10 ;  /* 0x0000001000077882 */ /* 0x000fca0000000000 */
[----:B------:R-:W-:Y:S04]  /*3170*/  DEPBAR.LE SB1, 0x36 ;  /* 0x00009d800000791a */ /* 0x000fe80000000000 */
[----:B------:R-:W1:Y:S02]  /*3180*/  UTCATOMSWS.2CTA.FIND_AND_SET.ALIGN UP1, UR7, UR7 ;  /* 0x00000007000775e3 */ /* 0x000e640008220800 */
[----:B-1----:R-:W-:Y:S01]  /*3190*/  MOV R10, UR7 ;  /* 0x00000007000a7c02 */ /* 0x002fe20008000f00 */
[----:B------:R-:W-:Y:S06]  /*31a0*/  BRA.U UP1, `(.L_x_63) ;  /* 0x0000000101187547 */ /* 0x000fec000b800000 */
.L_x_64:
[----:B------:R-:W-:Y:S05]  /*31b0*/  NANOSLEEP 0x64 ;  /* 0x000000640000795d */ /* 0x000fea0003800000 */
[----:B------:R-:W-:-:S05]  /*31c0*/  UMOV UR7, 0x10 ;  /* 0x0000001000077882 */ /* 0x000fca0000000000 */
[----:B------:R-:W-:Y:S04]  /*31d0*/  DEPBAR.LE SB1, 0x36 ;  /* 0x00009d800000791a */ /* 0x000fe80000000000 */
[----:B------:R-:W1:Y:S02]  /*31e0*/  UTCATOMSWS.2CTA.FIND_AND_SET.ALIGN UP1, UR7, UR7 ;  /* 0x00000007000775e3 */ /* 0x000e640008220800 */
[----:B-1----:R-:W-:Y:S01]  /*31f0*/  MOV R10, UR7 ;  /* 0x00000007000a7c02 */ /* 0x002fe20008000f00 */
[----:B------:R-:W-:Y:S05]  /*3200*/  BRA.U !UP1, `(.L_x_64) ;  /* 0xfffffffd09e87547 */ /* 0x000fea000b83ffff */
.L_x_63:
[----:B------:R-:W1:Y:S01]  /*3210*/  LDS R5, [UR6+0x10] ;  /* 0x00001006ff057984 */ /* 0x000e620008000800 */
[----:B------:R-:W-:Y:S01]  /*3220*/  IMAD.U32 R3, RZ, RZ, UR37 ;  /* 0x00000025ff037e24 */ /* 0x000fe2000f8e00ff */
[----:B------:R-:W-:-:S03]  /*3230*/  MOV R2, UR4 ;  /* 0x0000000400027c02 */ /* 0x000fc60008000f00 */
[----:B------:R-:W-:Y:S01]  /*3240*/  VIADD R3, R3, 0x180 ;  /* 0x0000018003037836 */ /* 0x000fe20000000000 */
[----:B-1----:R-:W-:-:S04]  /*3250*/  SHF.L.U32 R5, R5, 0x1f, RZ ;  /* 0x0000001f05057819 */ /* 0x002fc800000006ff */
[----:B------:R-:W1:Y:S02]  /*3260*/  SYNCS.PHASECHK.TRANS64.TRYWAIT P0, [UR6+0x8], R5 ;  /* 0x00000805ff0075a7 */ /* 0x000e640008001106 */
[----:B-1----:R-:W-:Y:S05]  /*3270*/  @P0 BRA `(.L_x_65) ;  /* 0x0000000000080947 */ /* 0x002fea0003800000 */
[----:B------:R-:W1:Y:S02]  /*3280*/  SYNCS.PHASECHK.TRANS64.TRYWAIT P0, [UR6+0x8], R5 ;  /* 0x00000805ff0075a7 */ /* 0x000e640008001106 */
[----:B-1----:R-:W-:Y:S05]  /*3290*/  @!P0 BRA `(.L_x_66) ;  /* 0x0000006c00d88947 */ /* 0x002fea0003800000 */
.L_x_65:
[----:B-1----:R-:W-:Y:S01]  /*32a0*/  HFMA2 R4, -RZ, RZ, 0, 5.9604644775390625e-08 ;  /* 0x00000001ff047431 */ /* 0x002fe200000001ff */
[----:B------:R-:W-:Y:S01]  /*32b0*/  UPRMT UR7, UR4, 0x654, UR8 ;  /* 0x0000065404077896 */ /* 0x000fe20008000008 */
[----:B------:R-:W-:Y:S01]  /*32c0*/  IMAD.MOV.U32 R7, RZ, RZ, 0xffff ;  /* 0x0000ffffff077424 */ /* 0x000fe200078e00ff */
[----:B------:R-:W-:Y:S01]  /*32d0*/  PRMT R2, R2, 0x654, R3 ;  /* 0x0000065402027816 */ /* 0x000fe20000000003 */
[----:B------:R-:W-:Y:S02]  /*32e0*/  IMAD.MOV.U32 R5, RZ, RZ, 0x4 ;  /* 0x00000004ff057424 */ /* 0x000fe400078e00ff */
[----:B------:R-:W-:Y:S01]  /*32f0*/  IMAD.SHL.U32 R9, R10, 0x20, RZ ;  /* 0x000000200a097824 */ /* 0x000fe200078e00ff */
[----:B------:R-:W-:Y:S02]  /*3300*/  MOV R3, UR7 ;  /* 0x0000000700037c02 */ /* 0x000fe40008000f00 */
[-C--:B------:R-:W-:Y:S01]  /*3310*/  SHF.L.U32 R7, R7, R10.reuse, RZ ;  /* 0x0000000a07077219 */ /* 0x080fe200000006ff */
[----:B------:R1:W-:Y:S01]  /*3320*/  SYNCS.ARRIVE.TRANS64.RED RZ, [UR7], R5 ;  /* 0x00000005ffff79a7 */ /* 0x0003e20008000407 */
[----:B------:R-:W-:Y:S01]  /*3330*/  SHF.L.U32 R6, R4, R10, RZ ;  /* 0x0000000a04067219 */ /* 0x000fe200000006ff */
[----:B------:R1:W-:Y:S04]  /*3340*/  STS [UR37+0x180], R9 ;  /* 0x00018009ff007988 */ /* 0x0003e80008000825 */
[----:B------:R1:W-:Y:S04]  /*3350*/  STAS [R2.64], R10 ;  /* 0x0000000a02007dbd */ /* 0x0003e8000c0008ff */
[----:B------:R1:W-:Y:S04]  /*3360*/  ATOMS.OR RZ, [UR6+0x14], R7 ;  /* 0x00001407ffff798c */ /* 0x0003e8000b000006 */
[----:B------:R1:W-:Y:S04]  /*3370*/  ATOMS.OR RZ, [UR6+0x18], R6 ;  /* 0x00001806ffff798c */ /* 0x0003e8000b000006 */
[----:B------:R1:W-:Y:S02]  /*3380*/  ATOMS.XOR RZ, [UR6+0x10], R4 ;  /* 0x00001004ffff798c */ /* 0x0003e4000b800006 */
.L_x_62:
[----:B------:R-:W-:Y:S05]  /*3390*/  BSYNC B0 ;  /* 0x0000000000007941 */ /* 0x000fea0003800000 */
.L_x_61:
[----:B------:R-:W-:Y:S05]  /*33a0*/  BRA.U UP0, `(.L_x_67) ;  /* 0x00000001006c7547 */ /* 0x000fea000b800000 */
[----:B------:R-:W-:-:S03]  /*33b0*/  UMOV UR7, 0xffffffff ;  /* 0xffffffff00077882 */ /* 0x000fc60000000000 */
[----:B------:R-:W-:Y:S05]  /*33c0*/  BRA.DIV UR7, `(.L_x_68) ;  /* 0x0000006e07a47947 */ /* 0x000fea000b800000 */
[----:B------:R-:W-:-:S13]  /*33d0*/  ELECT P6, URZ, PT ;  /* 0x0000000000ff782f */ /* 0x000fda00038c0000 */
.L_x_172:
[----:B------:R-:W-:Y:S05]  /*33e0*/  @!P6 BRA `(.L_x_67) ;  /* 0x00000000005ce947 */ /* 0x000fea0003800000 */
[----:B-1----:R-:W1:Y:S02]  /*33f0*/  LDS R3, [UR6+0x10] ;  /* 0x00001006ff037984 */ /* 0x002e640008000800 */
[----:B-1----:R-:W-:-:S04]  /*3400*/  SHF.L.U32 R3, R3, 0x1f, RZ ;  /* 0x0000001f03037819 */ /* 0x002fc800000006ff */
[----:B------:R-:W1:Y:S02]  /*3410*/  SYNCS.PHASECHK.TRANS64.TRYWAIT P0, [UR6+0x8], R3 ;  /* 0x00000803ff0075a7 */ /* 0x000e640008001106 */
[----:B-1----:R-:W-:Y:S05]  /*3420*/  @P0 BRA `(.L_x_69) ;  /* 0x0000000000080947 */ /* 0x002fea0003800000 */
[----:B------:R-:W1:Y:S02]  /*3430*/  SYNCS.PHASECHK.TRANS64.TRYWAIT P0, [UR6+0x8], R3 ;  /* 0x00000803ff0075a7 */ /* 0x000e640008001106 */
[----:B-1----:R-:W-:Y:S05]  /*3440*/  @!P0 BRA `(.L_x_70) ;  /* 0x0000006c00a48947 */ /* 0x002fea0003800000 */
.L_x_69:
[----:B------:R-:W2:Y:S01]  /*3450*/  LDS R5, [UR37+0x180] ;  /* 0x00018025ff057984 */ /* 0x000ea20008000800 */
[----:B-1----:R-:W-:Y:S02]  /*3460*/  HFMA2 R2, -RZ, RZ, 0, 5.9604644775390625e-08 ;  /* 0x00000001ff027431 */ /* 0x002fe400000001ff */
[----:B------:R-:W-:Y:S01]  /*3470*/  IMAD.MOV.U32 R3, RZ, RZ, 0xffff ;  /* 0x0000ffffff037424 */ /* 0x000fe200078e00ff */
[----:B------:R-:W-:Y:S01]  /*3480*/  UPRMT UR7, UR4, 0x654, UR8 ;  /* 0x0000065404077896 */ /* 0x000fe20008000008 */
[----:B--2---:R-:W-:-:S03]  /*3490*/  IMAD.SHL.U32 R4, R5, 0x20, RZ ;  /* 0x0000002005047824 */ /* 0x004fc600078e00ff */
[-C--:B------:R-:W-:Y:S02]  /*34a0*/  SHF.L.U32 R3, R3, R5.reuse, RZ ;  /* 0x0000000503037219 */ /* 0x080fe400000006ff */
[----:B------:R-:W-:Y:S01]  /*34b0*/  SHF.L.U32 R5, R2, R5, RZ ;  /* 0x0000000502057219 */ /* 0x000fe200000006ff */
[----:B------:R2:W-:Y:S04]  /*34c0*/  STS [UR37+0x180], R4 ;  /* 0x00018004ff007988 */ /* 0x0005e80008000825 */
[----:B------:R2:W-:Y:S04]  /*34d0*/  ATOMS.OR RZ, [UR6+0x14], R3 ;  /* 0x00001403ffff798c */ /* 0x0005e8000b000006 */
[----:B------:R2:W-:Y:S01]  /*34e0*/  ATOMS.OR RZ, [UR6+0x18], R5 ;  /* 0x00001805ffff798c */ /* 0x0005e2000b000006 */
[----:B------:R-:W-:Y:S03]  /*34f0*/  SYNCS.ARRIVE.TRANS64.RED.A1T0 RZ, [UR7], RZ ;  /* 0x000000ffffff79a7 */ /* 0x000fe60008100407 */
[----:B------:R2:W-:Y:S01]  /*3500*/  ATOMS.XOR RZ, [UR6+0x10], R2 ;  /* 0x00001002ffff798c */ /* 0x0005e2000b800006 */
[----:B------:R-:W-:Y:S05]  /*3510*/  BRA `(.L_x_67) ;  /* 0x0000000000107947 */ /* 0x000fea0003800000 */
.L_x_60:
[----:B------:R-:W-:-:S05]  /*3520*/  MOV R2, 0xffffffff ;  /* 0xffffffff00027802 */ /* 0x000fca0000000f00 */
[----:B------:R1:W-:Y:S02]  /*3530*/  STS [UR37+0x180], R2 ;  /* 0x00018002ff007988 */ /* 0x0003e40008000825 */
[----:B-1----:R-:W-:Y:S02]  /*3540*/  MOV R2, 0x3560 ;  /* 0x0000356000027802 */ /* 0x002fe40000000f00 */
[----:B-----5:R-:W-:Y:S05]  /*3550*/  CALL.REL.NOINC `($__internal_1_$__cuda_sm10x_tcgen05_guardrail_trap_phase_invalid_during_alloc) ;  /* 0x0000007400747944 */ /* 0x020fea0003c00000 */
.L_x_67:
[----:B------:R-:W-:Y:S05]  /*3560*/  WARPSYNC.ALL ;  /* 0x0000000000007948 */ /* 0x000fea0003800000 */
[----:B------:R-:W3:Y:S01]  /*3570*/  S2UR UR7, SR_CgaCtaId ;  /* 0x00000000000779c3 */ /* 0x000ee20000008800 */
[----:B------:R-:W-:Y:S01]  /*3580*/  UMOV UR6, 0x400 ;  /* 0x0000040000067882 */ /* 0x000fe20000000000 */
[----:B------:R-:W-:-:S06]  /*3590*/  NOP ;  /* 0x0000000000007918 */ /* 0x000fcc0000000000 */
[----:B------:R-:W-:Y:S06]  /*35a0*/  BAR.ARV 0x6, 0xa0 ;  /* 0x0182800000007b1d */ /* 0x000fec0000002000 */
[----:B------:R-:W4:Y:S01]  /*35b0*/  LDCU UR8, c[0x0][0x38c] ;  /* 0x00007180ff0877ac */ /* 0x000f220008000800 */
[----:B------:R-:W-:Y:S01]  /*35c0*/  LOP3.LUT R0, R0, 0xffff, RZ, 0xc0, !PT ;  /* 0x0000ffff00007812 */ /* 0x000fe200078ec0ff */
[----:B-1----:R-:W-:Y:S01]  /*35d0*/  IMAD.MOV.U32 R9, RZ, RZ, 0x1 ;  /* 0x00000001ff097424 */ /* 0x002fe200078e00ff */
[----:B------:R-:W-:Y:S01]  /*35e0*/  LOP3.LUT R8, R8, 0xffff, RZ, 0xc0, !PT ;  /* 0x0000ffff08087812 */ /* 0x000fe200078ec0ff */
[----:B------:R-:W-:Y:S01]  /*35f0*/  UMOV UR19, URZ ;  /* 0x000000ff00137c82 */ /* 0x000fe20008000000 */
[----:B------:R-:W-:Y:S01]  /*3600*/  R2UR UR11, R0 ;  /* 0x00000000000b72ca */ /* 0x000fe200000e0000 */
[----:B------:R-:W-:Y:S01]  /*3610*/  UMOV UR18, URZ ;  /* 0x000000ff00127c82 */ /* 0x000fe20008000000 */
[----:B------:R-:W-:Y:S01]  /*3620*/  R2UR UR12, R8 ;  /* 0x00000000080c72ca */ /* 0x000fe200000e0000 */
[----:B------:R-:W-:Y:S01]  /*3630*/  IMAD.MOV.U32 R8, RZ, RZ, RZ ;  /* 0x000000ffff087224 */ /* 0x000fe200078e00ff */
[----:B------:R-:W-:Y:S01]  /*3640*/  UMOV UR17, URZ ;  /* 0x000000ff00117c82 */ /* 0x000fe20008000000 */
[----:B---3--:R-:W-:-:S02]  /*3650*/  ULEA UR7, UR7, UR6, 0x18 ;  /* 0x0000000607077291 */ /* 0x008fc4000f8ec0ff */
[----:B------:R-:W-:Y:S02]  /*3660*/  UISETP.NE.AND UP2, UPT, UR5, URZ, UPT ;  /* 0x000000ff0500728c */ /* 0x000fe4000bf45270 */
[----:B------:R-:W-:Y:S02]  /*3670*/  UIADD3 UR13, UPT, UPT, UR7, 0x6300, URZ ;  /* 0x00006300070d7890 */ /* 0x000fe4000fffe0ff */
[----:B------:R-:W-:Y:S02]  /*3680*/  UIADD3 UR14, UPT, UPT, UR7, 0x16300, URZ ;  /* 0x00016300070e7890 */ /* 0x000fe4000fffe0ff */
[----:B----4-:R-:W-:Y:S01]  /*3690*/  UIADD3 UR8, UPT, UPT, UR8, 0x7f, URZ ;  /* 0x0000007f08087890 */ /* 0x010fe2000fffe0ff */
[----:B--2---:R-:W1:Y:S01]  /*36a0*/  LDS R2, [UR7+0x180] ;  /* 0x00018007ff027984 */ /* 0x004e620008000800 */
[----:B------:R-:W-:Y:S02]  /*36b0*/  USHF.R.U32.HI UR13, URZ, 0x4, UR13 ;  /* 0x00000004ff0d7899 */ /* 0x000fe4000801160d */
[----:B------:R-:W-:-:S02]  /*36c0*/  USHF.R.S32.HI UR6, URZ, 0x1f, UR8 ;  /* 0x0000001fff067899 */ /* 0x000fc40008011408 */
[----:B------:R-:W-:Y:S02]  /*36d0*/  USHF.R.U32.HI UR14, URZ, 0x4, UR14 ;  /* 0x00000004ff0e7899 */ /* 0x000fe4000801160e */
[----:B------:R-:W-:Y:S02]  /*36e0*/  ULEA.HI UR6, UR6, UR8, URZ, 0x7 ;  /* 0x0000000806067291 */ /* 0x000fe4000f8f38ff */
[----:B------:R-:W-:Y:S02]  /*36f0*/  ULOP3.LUT UR13, UR13, 0x3fff, URZ, 0xc0, !UPT ;  /* 0x00003fff0d0d7892 */ /* 0x000fe4000f8ec0ff */
[----:B------:R-:W-:Y:S02]  /*3700*/  USHF.R.S32.HI UR6, URZ, 0x7, UR6 ;  /* 0x00000007ff067899 */ /* 0x000fe40008011406 */
[----:B------:R-:W-:Y:S02]  /*3710*/  ULOP3.LUT UR14, UR14, 0x3fff, URZ, 0xc0, !UPT ;  /* 0x00003fff0e0e7892 */ /* 0x000fe4000f8ec0ff */
[----:B------:R-:W-:Y:S01]  /*3720*/  UISETP.LT.AND UP0, UPT, UR6, 0x1, UPT ;  /* 0x000000010600788c */ /* 0x000fe2000bf01270 */
[----:B------:R-:W-:Y:S01]  /*3730*/  UMOV UR28, 0x0 ;  /* 0x00000000001c7882 */ /* 0x000fe20000000000 */
[----:B------:R-:W-:Y:S01]  /*3740*/  UMOV UR29, 0x8400010 ;  /* 0x08400010001d7882 */ /* 0x000fe20000000000 */
[----:B------:R-:W-:-:S02]  /*3750*/  ULOP3.LUT UR13, UR13, 0x10000, URZ, 0xfc, !UPT ;  /* 0x000100000d0d7892 */ /* 0x000fc4000f8efcff */
[----:B------:R-:W-:Y:S02]  /*3760*/  ULOP3.LUT UR14, UR14, 0x10000, URZ, 0xfc, !UPT ;  /* 0x000100000e0e7892 */ /* 0x000fe4000f8efcff */
[----:B------:R-:W-:Y:S01]  /*3770*/  USEL UR20, UR6, 0x1, !UP0 ;  /* 0x0000000106147887 */ /* 0x000fe2000c000000 */
[----:B------:R-:W-:Y:S01]  /*3780*/  UMOV UR26, 0x0 ;  /* 0x00000000001a7882 */ /* 0x000fe20000000000 */
[----:B------:R-:W-:Y:S01]  /*3790*/  UMOV UR27, 0x8400010 ;  /* 0x08400010001b7882 */ /* 0x000fe20000000000 */
[----:B------:R-:W-:Y:S01]  /*37a0*/  UMOV UR24, 0x0 ;  /* 0x0000000000187882 */ /* 0x000fe20000000000 */
[----:B------:R-:W-:Y:S01]  /*37b0*/  UMOV UR25, 0x8400010 ;  /* 0x0840001000197882 */ /* 0x000fe20000000000 */
[----:B------:R-:W-:Y:S01]  /*37c0*/  UMOV UR22, 0x0 ;  /* 0x0000000000167882 */ /* 0x000fe20000000000 */
[----:B------:R-:W-:Y:S01]  /*37d0*/  UMOV UR23, 0x8400010 ;  /* 0x0840001000177882 */ /* 0x000fe20000000000 */
[----:B-1----:R-:W-:Y:S02]  /*37e0*/  R2UR UR21, R2 ;  /* 0x00000000021572ca */ /* 0x002fe400000e0000 */
[----:B------:R-:W-:-:S13]  /*37f0*/  CS2R R2, SRZ ;  /* 0x0000000000027805 */ /* 0x000fda000001ff00 */
.L_x_78:
[C---:B------:R-:W-:Y:S02]  /*3800*/  LEA R0, R8.reuse, UR7, 0x3 ;  /* 0x0000000708007c11 */ /* 0x040fe4000f8e18ff */
[----:B------:R-:W-:Y:S02]  /*3810*/  SHF.L.U32 R4, R3, 0x1f, RZ ;  /* 0x0000001f03047819 */ /* 0x000fe400000006ff */
[----:B------:R-:W-:Y:S02]  /*3820*/  LEA R5, R8, UR7, 0x4 ;  /* 0x0000000708057c11 */ /* 0x000fe4000f8e20ff */
[----:B------:R-:W1:Y:S02]  /*3830*/  SYNCS.PHASECHK.TRANS64.TRYWAIT P0, [R0+URZ+0xd0], R4 ;  /* 0x0000d004000075a7 */ /* 0x000e6400080011ff */
[----:B-1-34-:R-:W-:Y:S05]  /*3840*/  @!P0 BRA `(.L_x_71) ;  /* 0x0000006800bc8947 */ /* 0x01afea0003800000 */
.L_x_173:
[----:B-1----:R-:W1:Y:S01]  /*3850*/  LDS.128 R4, [R5+0x160] ;  /* 0x0001600005047984 */ /* 0x002e620000000c00 */
[----:B------:R-:W-:Y:S02]  /*3860*/  VIADD R0, R0, 0xe0 ;  /* 0x000000e000007836 */ /* 0x000fe40000000000 */
[----:B------:R-:W-:Y:S01]  /*3870*/  VIADD R8, R8, 0x1 ;  /* 0x0000000108087836 */ /* 0x000fe20000000000 */
[----:B------:R-:W-:Y:S01]  /*3880*/  @!PT LDS RZ, [RZ] ;  /* 0x00000000fffff984 */ /* 0x000fe20000000800 */
[----:B------:R-:W-:Y:S01]  /*3890*/  @!PT LDS RZ, [RZ] ;  /* 0x00000000fffff984 */ /* 0x000fe20000000800 */
[----:B------:R-:W-:Y:S01]  /*38a0*/  @!PT LDS RZ, [RZ] ;  /* 0x00000000fffff984 */ /* 0x000fe20000000800 */
[----:B------:R-:W-:Y:S01]  /*38b0*/  @!PT LDS RZ, [RZ] ;  /* 0x00000000fffff984 */ /* 0x000fe20000000800 */
[----:B------:R2:W-:Y:S06]  /*38c0*/  MEMBAR.ALL.CTA ;  /* 0x0000000000007992 */ /* 0x0005ec0000008000 */
[----:B--2---:R-:W2:Y:S01]  /*38d0*/  FENCE.VIEW.ASYNC.S ;  /* 0x00000000000073c6 */ /* 0x004ea20000000000 */
[----:B------:R-:W-:-:S04]  /*38e0*/  PRMT R0, RZ, 0x654, R0 ;  /* 0x00000654ff007816 */ /* 0x000fc80000000000 */
[----:B--2---:R2:W-:Y:S01]  /*38f0*/  SYNCS.ARRIVE.TRANS64.RED.A1T0 RZ, [R0+URZ], RZ ;  /* 0x000000ff00ff79a7 */ /* 0x0045e200081004ff */
[----:B-1----:R-:W-:Y:S01]  /*3900*/  LOP3.LUT P1, RZ, R6, 0x1, RZ, 0xc0, !PT ;  /* 0x0000000106ff7812 */ /* 0x002fe2000782c0ff */
[----:B--2---:R-:W-:-:S12]  /*3910*/  BRA.U UP2, `(.L_x_72) ;  /* 0x0000000502087547 */ /* 0x004fd8000b800000 */
[----:B------:R-:W1:Y:S01]  /*3920*/  LDCU UR8, c[0x0][0x38c] ;  /* 0x00007180ff0877ac */ /* 0x000e620008000800 */
[----:B------:R-:W-:Y:S02]  /*3930*/  PLOP3.LUT P2, PT, PT, PT, PT, 0x80, 0x8 ;  /* 0x000000000008781c */ /* 0x000fe40003f4f070 */
[----:B------:R-:W-:Y:S01]  /*3940*/  SHF.L.U32 R4, R9, 0x1f, RZ ;  /* 0x0000001f09047819 */ /* 0x000fe200000006ff */
[----:B------:R-:W-:Y:S02]  /*3950*/  ULEA UR9, UR19, UR7, 0x3 ;  /* 0x0000000713097291 */ /* 0x000fe4000f8e18ff */
[----:B------:R-:W-:Y:S02]  /*3960*/  ULEA UR10, UR19, UR21, 0x7 ;  /* 0x00000015130a7291 */ /* 0x000fe4000f8e38ff */
[----:B-1----:R-:W-:-:S06]  /*3970*/  UISETP.GE.AND UP0, UPT, UR8, 0x1, UPT ;  /* 0x000000010800788c */ /* 0x002fcc000bf06270 */
[----:B------:R-:W-:-:S05]  /*3980*/  PLOP3.LUT P0, PT, PT, PT, UP0, 0x80, 0x8 ;  /* 0x000000000008781c */ /* 0x000fca0003f0f008 */
[----:B------:R-:W-:-:S08]  /*3990*/  @UP0 ULEA UR8, UR18, UR7, 0x3 ;  /* 0x0000000712080291 */ /* 0x000fd0000f8e18ff */
[----:B------:R-:W-:-:S04]  /*39a0*/  @P0 SHF.L.U32 R0, R2, 0x1f, RZ ;  /* 0x0000001f02000819 */ /* 0x000fc800000006ff */
[----:B------:R1:W2:Y:S01]  /*39b0*/  @P0 SYNCS.PHASECHK.TRANS64.TRYWAIT P2, [UR8], R0 ;  /* 0x00000000ff0005a7 */ /* 0x0002a20008041108 */
[----:B------:R-:W3:Y:S02]  /*39c0*/  SYNCS.PHASECHK.TRANS64.TRYWAIT P0, [UR9+0x110], R4 ;  /* 0x00011004ff0075a7 */ /* 0x000ee40008001109 */
[----:B-123--:R-:W-:Y:S05]  /*39d0*/  @!P0 BRA `(.L_x_73) ;  /* 0x00000068006c8947 */ /* 0x00efea0003800000 */
.L_x_175:
[----:B------:R-:W-:Y:S01]  /*39e0*/  UMOV UR16, UR17 ;  /* 0x0000001100107c82 */ /* 0x000fe20008000000 */
[----:B------:R-:W-:Y:S05]  /*39f0*/  BRA.U !UP0, `(.L_x_74) ;  /* 0x0000000108c07547 */ /* 0x000fea000b800000 */
[----:B------:R-:W-:Y:S02]  /*3a00*/  UIADD3 UR16, UPT, UPT, UR20, UR17, URZ ;  /* 0x0000001114107290 */ /* 0x000fe4000fffe0ff */
[----:B------:R-:W-:Y:S01]  /*3a10*/  UPLOP3.LUT UP3, UPT, UPT, UPT, UPT, 0x40, 0x4 ;  /* 0x000000000004789c */ /* 0x000fe20003f6e870 */
[----:B------:R-:W-:Y:S01]  /*3a20*/  UMOV UR15, UR6 ;  /* 0x00000006000f7c82 */ /* 0x000fe20008000000 */
[----:B------:R-:W-:-:S09]  /*3a30*/  UMOV UR46, UR18 ;  /* 0x00000012002e7c82 */ /* 0x000fd20008000000 */
.L_x_77:
[----:B--2---:R-:W-:Y:S01]  /*3a40*/  ULEA UR8, UR46, UR7, 0x3 ;  /* 0x000000072e087291 */ /* 0x004fe2000f8e18ff */
[----:B---3--:R-:W-:Y:S11]  /*3a50*/  @P2 BRA `(.L_x_75) ;  /* 0x00000000000c2947 */ /* 0x008ff60003800000 */
[----:B-1----:R-:W-:Y:S04]  /*3a60*/  SHF.L.U32 R4, R2, 0x1f, RZ ;  /* 0x0000001f02047819 */ /* 0x002fe800000006ff */
[----:B------:R-:W1:Y:S02]  /*3a70*/  SYNCS.PHASECHK.TRANS64.TRYWAIT P0, [UR8], R4 ;  /* 0x00000004ff0075a7 */ /* 0x000e640008001108 */
[----:B-1----:R-:W-:Y:S05]  /*3a80*/  @!P0 BRA `(.L_x_76) ;  /* 0x0000006800588947 */ /* 0x002fea0003800000 */
.L_x_75:
[----:B------:R-:W-:Y:S01]  /*3a90*/  UISETP.NE.AND UP0, UPT, UR15, 0x1, UPT ;  /* 0x000000010f00788c */ /* 0x000fe2000bf05270 */
[----:B------:R-:W-:Y:S01]  /*3aa0*/  PLOP3.LUT P2, PT, PT, PT, PT, 0x80, 0x8 ;  /* 0x000000000008781c */ /* 0x000fe20003f4f070 */
[----:B------:R-:W-:Y:S02]  /*3ab0*/  UIADD3 UR18, UPT, UPT, UR46, 0x1, URZ ;  /* 0x000000012e127890 */ /* 0x000fe4000fffe0ff */
[----:B------:R-:W-:Y:S02]  /*3ac0*/  ULEA UR32, UR46, UR14, 0xa ;  /* 0x0000000e2e207291 */ /* 0x000fe4000f8e50ff */
[----:B------:R-:W-:Y:S01]  /*3ad0*/  UISETP.NE.AND UP1, UPT, UR18, 0x8, UPT ;  /* 0x000000081200788c */ /* 0x000fe2000bf25270 */
[----:B------:R-:W-:Y:S01]  /*3ae0*/  PLOP3.LUT P0, PT, PT, PT, UP0, 0x80, 0x8 ;  /* 0x000000000008781c */ /* 0x000fe20003f0f008 */
[----:B------:R-:W-:Y:S02]  /*3af0*/  UIADD3 UR44, UPT, UPT, UR32, 0x2, URZ ;  /* 0x00000002202c7890 */ /* 0x000fe4000fffe0ff */
[----:B------:R-:W-:Y:S02]  /*3b00*/  USEL UR31, URZ, 0x1, UP1 ;  /* 0x00000001ff1f7887 */ /* 0x000fe40008800000 */
[----:B------:R-:W-:Y:S02]  /*3b10*/  USEL UR18, UR18, URZ, UP1 ;  /* 0x000000ff12127287 */ /* 0x000fe40008800000 */
[----:B------:R-:W-:Y:S02]  /*3b20*/  UIADD3 UR40, UPT, UPT, UR32, 0x4, URZ ;  /* 0x0000000420287890 */ /* 0x000fe4000fffe0ff */
[----:B------:R-:W-:Y:S01]  /*3b30*/  @UP0 ULEA UR30, UR18, UR7, 0x3 ;  /* 0x00000007121e0291 */ /* 0x000fe2000f8e18ff */
[----:B------:R-:W-:Y:S01]  /*3b40*/  LOP3.LUT R2, R2, UR31, RZ, 0x3c, !PT ;  /* 0x0000001f02027c12 */ /* 0x000fe2000f8e3cff */
[----:B------:R-:W-:Y:S02]  /*3b50*/  UIADD3 UR36, UPT, UPT, UR32, 0x6, URZ ;  /* 0x0000000620247890 */ /* 0x000fe4000fffe0ff */
[----:B------:R-:W-:Y:S01]  /*3b60*/  UIADD3 UR8, UPT, UPT, UR8, 0x40, URZ ;  /* 0x0000004008087890 */ /* 0x000fe2000fffe0ff */
[----:B-1----:R-:W-:Y:S01]  /*3b70*/  @P0 SHF.L.U32 R0, R2, 0x1f, RZ ;  /* 0x0000001f02000819 */ /* 0x002fe200000006ff */
[----:B------:R-:W-:Y:S02]  /*3b80*/  UIADD3 UR17, UPT, UPT, UR17, 0x1, URZ ;  /* 0x0000000111117890 */ /* 0x000fe4000fffe0ff */
[----:B------:R-:W-:Y:S01]  /*3b90*/  UIADD3 UR15, UPT, UPT, UR15, -0x1, URZ ;  /* 0xffffffff0f0f7890 */ /* 0x000fe2000fffe0ff */
[----:B------:R2:W3:Y:S01]  /*3ba0*/  @P0 SYNCS.PHASECHK.TRANS64.TRYWAIT P2, [UR30], R0 ;  /* 0x00000000ff0005a7 */ /* 0x0004e2000804111e */
[----:B------:R-:W-:Y:S02]  /*3bb0*/  ULEA UR30, UR46, UR13, 0x9 ;  /* 0x0000000d2e1e7291 */ /* 0x000fe4000f8e48ff */
[----:B------:R-:W-:Y:S02]  /*3bc0*/  UISETP.NE.AND UP0, UPT, UR17, UR16, UPT ;  /* 0x000000101100728c */ /* 0x000fe4000bf05270 */
[----:B------:R-:W-:Y:S02]  /*3bd0*/  UIADD3 UR42, UPT, UPT, UR30, 0x2, URZ ;  /* 0x000000021e2a7890 */ /* 0x000fe4000fffe0ff */
[----:B------:R-:W-:Y:S02]  /*3be0*/  UIADD3 UR38, UPT, UPT, UR30, 0x4, URZ ;  /* 0x000000041e267890 */ /* 0x000fe4000fffe0ff */
[----:B------:R-:W-:Y:S01]  /*3bf0*/  UIADD3 UR34, UPT, UPT, UR30, 0x6, URZ ;  /* 0x000000061e227890 */ /* 0x000fe2000fffe0ff */
[----:B------:R-:W-:Y:S01]  /*3c00*/  UMOV UR33, 0x40004040 ;  /* 0x4000404000217882 */ /* 0x000fe20000000000 */
[----:B------:R-:W-:Y:S01]  /*3c10*/  UMOV UR31, 0x40004040 ;  /* 0x40004040001f7882 */ /* 0x000fe20000000000 */
[----:B------:R-:W-:Y:S01]  /*3c20*/  UMOV UR45, 0x40004040 ;  /* 0x40004040002d7882 */ /* 0x000fe20000000000 */
[----:B------:R2:W-:Y:S01]  /*3c30*/  UTCQMMA.2CTA gdesc[UR30], gdesc[UR32], tmem[UR10], tmem[UR28], idesc[UR29], UP3 ;  /* 0x00ff1c201e0075ea */ /* 0x0005e20009a0030a */
[----:B------:R-:W-:Y:S01]  /*3c40*/  UPLOP3.LUT UP3, UPT, UPT, UPT, UPT, 0x80, 0x8 ;  /* 0x000000000008789c */ /* 0x000fe20003f6f070 */
[----:B------:R-:W-:Y:S01]  /*3c50*/  UMOV UR43, 0x40004040 ;  /* 0x40004040002b7882 */ /* 0x000fe20000000000 */
[----:B------:R-:W-:Y:S01]  /*3c60*/  UMOV UR41, 0x40004040 ;  /* 0x4000404000297882 */ /* 0x000fe20000000000 */
[----:B------:R2:W-:Y:S01]  /*3c70*/  UTCQMMA.2CTA gdesc[UR42], gdesc[UR44], tmem[UR10], tmem[UR26], idesc[UR27], UPT ;  /* 0x00ff1a2c2a0075ea */ /* 0x0005e2000ba0030a */
[----:B------:R-:W-:Y:S01]  /*3c80*/  UMOV UR39, 0x40004040 ;  /* 0x4000404000277882 */ /* 0x000fe20000000000 */
[----:B------:R-:W-:Y:S01]  /*3c90*/  UMOV UR37, 0x40004040 ;  /* 0x4000404000257882 */ /* 0x000fe20000000000 */
[----:B------:R-:W-:Y:S01]  /*3ca0*/  UMOV UR35, 0x40004040 ;  /* 0x4000404000237882 */ /* 0x000fe20000000000 */
[----:B------:R2:W-:Y:S01]  /*3cb0*/  UTCQMMA.2CTA gdesc[UR38], gdesc[UR40], tmem[UR10], tmem[UR24], idesc[UR25], UPT ;  /* 0x00ff1828260075ea */ /* 0x0005e2000ba0030a */
[----:B------:R2:W-:Y:S01]  /*3cc0*/  UTCQMMA.2CTA gdesc[UR34], gdesc[UR36], tmem[UR10], tmem[UR22], idesc[UR23], UPT ;  /* 0x00ff1624220075ea */ /* 0x0005e2000ba0030a */
[----:B------:R2:W-:Y:S01]  /*3cd0*/  UTCBAR.2CTA.MULTICAST [UR8], URZ, UR12 ;  /* 0x000000ff080073e9 */ /* 0x0005e2000820080c */
[----:B------:R-:W-:Y:S01]  /*3ce0*/  UMOV UR46, UR18 ;  /* 0x00000012002e7c82 */ /* 0x000fe20008000000 */
[----:B------:R-:W-:Y:S05]  /*3cf0*/  BRA.U UP0, `(.L_x_77) ;  /* 0xfffffffd00507547 */ /* 0x000fea000b83ffff */
.L_x_74:
[----:B------:R-:W-:Y:S01]  /*3d00*/  UIADD3 UR9, UPT, UPT, UR9, 0xf0, URZ ;  /* 0x000000f009097890 */ /* 0x000fe2000fffe0ff */
[----:B------:R-:W-:-:S08]  /*3d10*/  UMOV UR17, UR16 ;  /* 0x0000001000117c82 */ /* 0x000fd00008000000 */
[----:B------:R4:W-:Y:S01]  /*3d20*/  UTCBAR.2CTA.MULTICAST [UR9], URZ, UR11 ;  /* 0x000000ff090073e9 */ /* 0x0009e2000820080b */
[----:B------:R-:W-:Y:S02]  /*3d30*/  NOP ;  /* 0x0000000000007918 */ /* 0x000fe40000000000 */
.L_x_72:
[----:B------:R-:W-:Y:S01]  /*3d40*/  UIADD3 UR19, UPT, UPT, UR19, 0x1, URZ ;  /* 0x0000000113137890 */ /* 0x000fe2000fffe0ff */
[----:B------:R-:W-:-:S03]  /*3d50*/  ISETP.NE.AND P0, PT, R8, 0x2, PT ;  /* 0x000000020800780c */ /* 0x000fc60003f05270 */
[----:B------:R-:W-:Y:S01]  /*3d60*/  UISETP.NE.AND UP0, UPT, UR19, 0x4, UPT ;  /* 0x000000041300788c */ /* 0x000fe2000bf05270 */
[----:B-12---:R-:W-:Y:S02]  /*3d70*/  SEL R0, RZ, 0x1, P0 ;  /* 0x00000001ff007807 */ /* 0x006fe40000000000 */
[----:B------:R-:W-:Y:S01]  /*3d80*/  SEL R8, R8, RZ, P0 ;  /* 0x000000ff08087207 */ /* 0x000fe20000000000 */
[----:B------:R-:W-:Y:S01]  /*3d90*/  USEL UR8, URZ, 0x1, UP0 ;  /* 0x00000001ff087887 */ /* 0x000fe20008000000 */
[----:B------:R-:W-:Y:S01]  /*3da0*/  LOP3.LUT R3, R3, R0, RZ, 0x3c, !PT ;  /* 0x0000000003037212 */ /* 0x000fe200078e3cff */
[----:B------:R-:W-:-:S04]  /*3db0*/  USEL UR19, UR19, URZ, UP0 ;  /* 0x000000ff13137287 */ /* 0x000fc80008000000 */
[----:B------:R-:W-:Y:S01]  /*3dc0*/  LOP3.LUT R9, R9, UR8, RZ, 0x3c, !PT ;  /* 0x0000000809097c12 */ /* 0x000fe2000f8e3cff */
[----:B------:R-:W-:Y:S07]  /*3dd0*/  @P1 BRA `(.L_x_78) ;  /* 0xfffffff800881947 */ /* 0x000fee000383ffff */
[----:B------:R-:W1:Y:S01]  /*3de0*/  S2UR UR6, SR_CgaCtaId ;  /* 0x00000000000679c3 */ /* 0x000e620000008800 */
[----:B------:R-:W-:Y:S01]  /*3df0*/  ELECT P0, URZ, PT ;  /* 0x0000000000ff782f */ /* 0x000fe20003800000 */
[----:B------:R-:W-:Y:S01]  /*3e00*/  HFMA2 R0, -RZ, RZ, 0, 5.9604644775390625e-08 ;  /* 0x00000001ff007431 */ /* 0x000fe200000001ff */
[----:B------:R-:W-:-:S05]  /*3e10*/  UMOV UR8, 0x40 ;  /* 0x0000004000087882 */ /* 0x000fca0000000000 */
[----:B------:R-:W-:Y:S01]  /*3e20*/  UVIRTCOUNT.DEALLOC.SMPOOL 0x80 ;  /* 0x000000800000784c */ /* 0x000fe20000000000 */
[----:B------:R-:W-:Y:S02]  /*3e30*/  UISETP.NE.AND UP0, UPT, UR5, URZ, UPT ;  /* 0x000000ff0500728c */ /* 0x000fe4000bf05270 */
[----:B-1----:R-:W-:-:S09]  /*3e40*/  ULEA UR6, UR6, UR8, 0x18 ;  /* 0x0000000806067291 */ /* 0x002fd2000f8ec0ff */
[----:B------:R1:W-:Y:S01]  /*3e50*/  @P0 STS.U8 [UR6+0x1c], R0 ;  /* 0x00001c00ff000988 */ /* 0x0003e20008000006 */
[----:B------:R-:W-:Y:S05]  /*3e60*/  BRA.U UP0, `(.L_x_79) ;  /* 0x0000000100a07547 */ /* 0x000fea000b800000 */
[----:B------:R-:W-:Y:S01]  /*3e70*/  UIADD3 UR5, UPT, UPT, UR7, 0x110, URZ ;  /* 0x0000011007057890 */ /* 0x000fe2000fffe0ff */
[----:B------:R-:W-:-:S03]  /*3e80*/  SHF.L.U32 R2, R9, 0x1f, RZ ;  /* 0x0000001f09027819 */ /* 0x000fc600000006ff */
[----:B------:R-:W-:-:S09]  /*3e90*/  ULEA UR8, UR19, UR5, 0x3 ;  /* 0x0000000513087291 */ /* 0x000fd2000f8e18ff */
[----:B------:R-:W2:Y:S02]  /*3ea0*/  SYNCS.PHASECHK.TRANS64.TRYWAIT P0, [UR8], R2 ;  /* 0x00000002ff0075a7 */ /* 0x000ea40008001108 */
[----:B--2---:R-:W-:Y:S05]  /*3eb0*/  @!P0 BRA `(.L_x_80) ;  /* 0x0000006400648947 */ /* 0x004fea0003800000 */
.L_x_178:
[----:B----4-:R-:W-:-:S04]  /*3ec0*/  UIADD3 UR9, UPT, UPT, UR19, 0x1, URZ ;  /* 0x0000000113097890 */ /* 0x010fc8000fffe0ff */
        /* <DEDUP_REMOVED lines=8> */
.L_x_180:
        /* <DEDUP_REMOVED lines=9> */
.L_x_182:
[----:B------:R-:W-:-:S04]  /*3fe0*/  UIADD3 UR9, UPT, UPT, UR9, 0x1, URZ ;  /* 0x0000000109097890 */ /* 0x000fc8000fffe0ff */
[----:B------:R-:W-:-:S04]  /*3ff0*/  UISETP.NE.AND UP1, UPT, UR9, 0x4, UPT ;  /* 0x000000040900788c */ /* 0x000fc8000bf25270 */
[----:B------:R-:W-:Y:S02]  /*4000*/  USEL UR8, URZ, 0x1, UP1 ;  /* 0x00000001ff087887 */ /* 0x000fe40008800000 */
[----:B------:R-:W-:-:S04]  /*4010*/  USEL UR9, UR9, URZ, UP1 ;  /* 0x000000ff09097287 */ /* 0x000fc80008800000 */
[----:B------:R-:W-:Y:S01]  /*4020*/  ULEA UR9, UR9, UR5, 0x3 ;  /* 0x0000000509097291 */ /* 0x000fe2000f8e18ff */
[----:B------:R-:W-:-:S04]  /*4030*/  LOP3.LUT R2, R2, UR8, RZ, 0x3c, !PT ;  /* 0x0000000802027c12 */ /* 0x000fc8000f8e3cff */
[----:B------:R-:W-:Y:S01]  /*4040*/  SHF.L.U32 R2, R2, 0x1f, RZ ;  /* 0x0000001f02027819 */ /* 0x000fe200000006ff */
[----:B-1----:R-:W-:-:S04]  /*4050*/  IMAD.U32 R0, RZ, RZ, UR9 ;  /* 0x00000009ff007e24 */ /* 0x002fc8000f8e00ff */
[----:B------:R1:W2:Y:S03]  /*4060*/  SYNCS.PHASECHK.TRANS64.TRYWAIT P0, [R0+URZ], R2 ;  /* 0x00000002000075a7 */ /* 0x0002a600080011ff */
[----:B--2---:R-:W-:Y:S05]  /*4070*/  @!P0 NANOSLEEP.SYNCS 0x989680 ;  /* 0x009896800000895d */ /* 0x004fea0003900000 */
[----:B------:R-:W2:Y:S02]  /*4080*/  @!P0 SYNCS.PHASECHK.TRANS64 P0, [R0+URZ], R2 ;  /* 0x00000002000085a7 */ /* 0x000ea400080010ff */
[----:B--2---:R-:W-:Y:S05]  /*4090*/  @P0 BRA `(.L_x_83) ;  /* 0x0000000000200947 */ /* 0x004fea0003800000 */
.L_x_84:
[----:B--2---:R2:W4:Y:S02]  /*40a0*/  SYNCS.PHASECHK.TRANS64.TRYWAIT P0, [R0+URZ], R2 ;  /* 0x00000002000075a7 */ /* 0x00452400080011ff */
[----:B----4-:R-:W-:Y:S05]  /*40b0*/  @!P0 NANOSLEEP.SYNCS 0x989680 ;  /* 0x009896800000895d */ /* 0x010fea0003900000 */
[----:B------:R-:W4:Y:S02]  /*40c0*/  @!P0 SYNCS.PHASECHK.TRANS64 P0, [R0+URZ], R2 ;  /* 0x00000002000085a7 */ /* 0x000f2400080010ff */
[----:B----4-:R-:W-:Y:S05]  /*40d0*/  @!P0 BRA `(.L_x_84) ;  /* 0xfffffffc00f08947 */ /* 0x010fea000383ffff */
[----:B------:R-:W-:Y:S05]  /*40e0*/  BRA `(.L_x_83) ;  /* 0x00000000000c7947 */ /* 0x000fea0003800000 */
.L_x_79:
[----:B------:R-:W-:-:S04]  /*40f0*/  UIADD3 UR5, UPT, UPT, UR7, 0x150, URZ ;  /* 0x0000015007057890 */ /* 0x000fc8000fffe0ff */
[----:B------:R-:W-:-:S09]  /*4100*/  UPRMT UR5, UR4, 0x654, UR5 ;  /* 0x0000065404057896 */ /* 0x000fd20008000005 */
[----:B------:R-:W-:Y:S03]  /*4110*/  SYNCS.ARRIVE.TRANS64.RED.A1T0 RZ, [UR5], RZ ;  /* 0x000000ffffff79a7 */ /* 0x000fe60008100405 */
.L_x_83:
[----:B-12---:R-:W-:Y:S01]  /*4120*/  SHF.L.U32 R2, RZ, 0x1f, RZ ;  /* 0x0000001fff027819 */ /* 0x006fe200000006ff */
[----:B------:R-:W-:Y:S01]  /*4130*/  UIADD3 UR5, UPT, UPT, UR7, 0x150, URZ ;  /* 0x0000015007057890 */ /* 0x000fe2000fffe0ff */
[----:B------:R-:W-:Y:S02]  /*4140*/  PLOP3.LUT P0, PT, PT, PT, UP0, 0x80, 0x8 ;  /* 0x000000000008781c */ /* 0x000fe40003f0f008 */
[----:B------:R-:W1:Y:S02]  /*4150*/  SYNCS.PHASECHK.TRANS64.TRYWAIT P1, [UR7+0x150], R2 ;  /* 0x00015002ff0075a7 */ /* 0x000e640008021107 */
[----:B-1----:R-:W-:Y:S09]  /*4160*/  @!P1 BRA `(.L_x_85) ;  /* 0x0000006400009947 */ /* 0x002ff20003800000 */
.L_x_184:
[----:B------:R-:W-:Y:S01]  /*4170*/  @!UP0 UPRMT UR5, UR4, 0x654, UR5 ;  /* 0x0000065404058896 */ /* 0x000fe20008000005 */
[----:B------:R-:W-:Y:S02]  /*4180*/  UMOV UR8, 0xffff ;  /* 0x0000ffff00087882 */ /* 0x000fe40000000000 */
[----:B------:R-:W-:-:S06]  /*4190*/  UMOV UR4, 0x1 ;  /* 0x0000000100047882 */ /* 0x000fcc0000000000 */
[----:B------:R-:W-:Y:S01]  /*41a0*/  @!P0 SYNCS.ARRIVE.TRANS64.RED.A1T0 RZ, [UR5], RZ ;  /* 0x000000ffffff89a7 */ /* 0x000fe20008100405 */
[----:B------:R-:W-:Y:S01]  /*41b0*/  NOP ;  /* 0x0000000000007918 */ /* 0x000fe20000000000 */
[----:B-1----:R-:W1:Y:S01]  /*41c0*/  LDS R0, [UR6+0x14] ;  /* 0x00001406ff007984 */ /* 0x002e620008000800 */
[----:B------:R-:W-:-:S04]  /*41d0*/  ULOP3.LUT UR5, UR21, 0xffff, URZ, 0xc0, !UPT ;  /* 0x0000ffff15057892 */ /* 0x000fc8000f8ec0ff */
[----:B------:R-:W-:-:S04]  /*41e0*/  USHF.R.U32.HI UR5, URZ, 0x5, UR5 ;  /* 0x00000005ff057899 */ /* 0x000fc80008011605 */
[----:B------:R-:W-:Y:S02]  /*41f0*/  USHF.L.U32 UR8, UR8, UR5, URZ ;  /* 0x0000000508087299 */ /* 0x000fe400080006ff */
[----:B------:R-:W-:-:S04]  /*4200*/  USHF.L.U32 UR4, UR4, UR5, URZ ;  /* 0x0000000504047299 */ /* 0x000fc800080006ff */
[----:B-1----:R-:W-:-:S04]  /*4210*/  LOP3.LUT R0, R0, UR8, RZ, 0xc0, !PT ;  /* 0x0000000800007c12 */ /* 0x002fc8000f8ec0ff */
[----:B------:R-:W-:-:S13]  /*4220*/  ISETP.NE.AND P0, PT, R0, UR8, PT ;  /* 0x0000000800007c0c */ /* 0x000fda000bf05270 */
[----:B------:R-:W-:Y:S05]  /*4230*/  @P0 BRA `(.L_x_86) ;  /* 0x0000000000580947 */ /* 0x000fea0003800000 */
[----:B------:R-:W1:Y:S02]  /*4240*/  LDS R0, [UR6+0x18] ;  /* 0x00001806ff007984 */ /* 0x000e640008000800 */
[----:B-1----:R-:W-:-:S04]  /*4250*/  LOP3.LUT R0, R0, UR4, RZ, 0xc0, !PT ;  /* 0x0000000400007c12 */ /* 0x002fc8000f8ec0ff */
[----:B------:R-:W-:-:S13]  /*4260*/  ISETP.NE.AND P0, PT, R0, UR4, PT ;  /* 0x0000000400007c0c */ /* 0x000fda000bf05270 */
[----:B------:R-:W-:Y:S05]  /*4270*/  @P0 BRA `(.L_x_87) ;  /* 0x00000000003c0947 */ /* 0x000fea0003800000 */
[----:B------:R-:W1:Y:S01]  /*4280*/  S2R R2, SR_LANEID ;  /* 0x0000000000027919 */ /* 0x000e620000000000 */
[----:B------:R-:W-:Y:S01]  /*4290*/  ULOP3.LUT UR8, URZ, UR8, URZ, 0x33, !UPT ;  /* 0x00000008ff087292 */ /* 0x000fe2000f8e33ff */
[----:B------:R-:W-:Y:S02]  /*42a0*/  VOTEU.ANY UR7, UPT, PT ;  /* 0x0000000000077886 */ /* 0x000fe400038e0100 */
[----:B------:R-:W-:-:S03]  /*42b0*/  UFLO.U32 UR7, UR7 ;  /* 0x00000007000772bd */ /* 0x000fc600080e0000 */
[----:B------:R-:W-:-:S04]  /*42c0*/  IMAD.U32 R0, RZ, RZ, UR8 ;  /* 0x00000008ff007e24 */ /* 0x000fc8000f8e00ff */
[----:B------:R2:W3:Y:S02]  /*42d0*/  REDUX UR5, R0 ;  /* 0x00000000000573c4 */ /* 0x0004e40000000000 */
[----:B------:R1:W-:Y:S02]  /*42e0*/  UTCATOMSWS.AND URZ, UR8 ;  /* 0x0000000800ff79e3 */ /* 0x0003e40008000000 */
[----:B-1----:R-:W-:Y:S02]  /*42f0*/  ISETP.EQ.U32.AND P0, PT, R2, UR7, PT ;  /* 0x0000000702007c0c */ /* 0x002fe4000bf02070 */
[----:B--2---:R-:W-:Y:S02]  /*4300*/  LOP3.LUT R0, RZ, UR4, RZ, 0x33, !PT ;  /* 0x00000004ff007c12 */ /* 0x004fe4000f8e33ff */
[----:B---3--:R-:W-:Y:S02]  /*4310*/  MOV R2, UR5 ;  /* 0x0000000500027c02 */ /* 0x008fe40008000f00 */
[----:B------:R-:W1:Y:S07]  /*4320*/  REDUX UR4, R0 ;  /* 0x00000000000473c4 */ /* 0x000e6e0000000000 */
[----:B------:R2:W-:Y:S01]  /*4330*/  @P0 ATOMS.AND RZ, [UR6+0x14], R2 ;  /* 0x00001402ffff098c */ /* 0x0005e2000a800006 */
[----:B-1----:R-:W-:-:S05]  /*4340*/  IMAD.U32 R0, RZ, RZ, UR4 ;  /* 0x00000004ff007e24 */ /* 0x002fca000f8e00ff */
[----:B------:R2:W-:Y:S01]  /*4350*/  @P0 ATOMS.AND RZ, [UR6+0x18], R0 ;  /* 0x00001800ffff098c */ /* 0x0005e2000a800006 */
[----:B------:R-:W-:Y:S05]  /*4360*/  BRA `(.L_x_88) ;  /* 0x0000000000147947 */ /* 0x000fea0003800000 */
.L_x_87:
[----:B------:R-:W-:Y:S02]  /*4370*/  MOV R2, 0x4390 ;  /* 0x0000439000027802 */ /* 0x000fe40000000f00 */
[----:B---345:R-:W-:Y:S05]  /*4380*/  CALL.REL.NOINC `($__internal_0_$__cuda_sm10x_tcgen05_guardrail_trap_col_being_dealloced_not_returned_by_alloc) ;  /* 0x0000006400dc7944 */ /* 0x038fea0003c00000 */
[----:B------:R-:W-:Y:S05]  /*4390*/  BRA `(.L_x_88) ;  /* 0x0000000000087947 */ /* 0x000fea0003800000 */
.L_x_86:
[----:B------:R-:W-:Y:S02]  /*43a0*/  MOV R2, 0x43c0 ;  /* 0x000043c000027802 */ /* 0x000fe40000000f00 */
[----:B---345:R-:W-:Y:S05]  /*43b0*/  CALL.REL.NOINC `($__internal_2_$__cuda_sm10x_tcgen05_guardrail_trap_unallocated_columns_being_dealloced) ;  /* 0x0000006400e87944 */ /* 0x038fea0003c00000 */
.L_x_88:
[----:B------:R-:W-:Y:S01]  /*43c0*/  NOP ;  /* 0x0000000000007918 */ /* 0x000fe20000000000 */
[----:B----4-:R-:W-:Y:S05]  /*43d0*/  EXIT ;  /* 0x000000000000794d */ /* 0x010fea0003800000 */
.L_x_59:
[----:B------:R-:W-:-:S09]  /*43e0*/  UISETP.NE.OR UP5, UPT, UR10, 0x3, !UP5 ;  /* 0x000000030a00788c */ /* 0x000fd2000efa5670 */
[----:B------:R-:W-:Y:S05]  /*43f0*/  BRA.U UP5, `(.L_x_89) ;  /* 0x0000001105747547 */ /* 0x000fea000b800000 */
[----:B------:R-:W1:Y:S01]  /*4400*/  LDC R0, c[0x0][0xb30] ;  /* 0x0002cc00ff007b82 */ /* 0x000e620000000800 */
[----:B------:R-:W2:Y:S01]  /*4410*/  LDCU.64 UR8, c[0x0][0x888] ;  /* 0x00011100ff0877ac */ /* 0x000ea20008000a00 */
[----:B------:R-:W-:Y:S02]  /*4420*/  HFMA2 R27, -RZ, RZ, 0, 0 ;  /* 0x00000000ff1b7431 */ /* 0x000fe400000001ff */
[----:B------:R-:W-:Y:S01]  /*4430*/  IMAD.MOV.U32 R29, RZ, RZ, 0x1 ;  /* 0x00000001ff1d7424 */ /* 0x000fe200078e00ff */
[----:B------:R-:W-:Y:S01]  /*4440*/  MOV R25, 0x1000 ;  /* 0x0000100000197802 */ /* 0x000fe20000000f00 */
[----:B------:R-:W3:Y:S01]  /*4450*/  LDCU.64 UR4, c[0x0][0x890] ;  /* 0x00011200ff0477ac */ /* 0x000ee20008000a00 */
[----:B------:R-:W-:Y:S01]  /*4460*/  IMAD.MOV.U32 R28, RZ, RZ, RZ ;  /* 0x000000ffff1c7224 */ /* 0x000fe200078e00ff */
[----:B------:R-:W4:Y:S01]  /*4470*/  LDC R24, c[0x0][0x370] ;  /* 0x0000dc00ff187b82 */ /* 0x000f220000000800 */
[----:B------:R-:W-:Y:S01]  /*4480*/  UMOV UR7, 0x400 ;  /* 0x0000040000077882 */ /* 0x000fe20000000000 */
[----:B------:R-:W-:-:S02]  /*4490*/  UPLOP3.LUT UP1, UPT, UPT, UPT, UPT, 0x40, 0x4 ;  /* 0x000000000004789c */ /* 0x000fc40003f2e870 */
[----:B------:R-:W-:-:S04]  /*44a0*/  ULEA UR7, UR37, UR7, 0x18 ;  /* 0x0000000725077291 */ /* 0x000fc8000f8ec0ff */
[----:B------:R-:W4:Y:S01]  /*44b0*/  LDC R3, c[0x0][0xb0c] ;  /* 0x0002c300ff037b82 */ /* 0x000f220000000800 */
[----:B------:R-:W-:Y:S02]  /*44c0*/  UIADD3 UR13, UPT, UPT, UR7, 0x98, URZ ;  /* 0x00000098070d7890 */ /* 0x000fe4000fffe0ff */
[----:B--2---:R-:W-:Y:S02]  /*44d0*/  UISETP.NE.U32.AND UP3, UPT, UR8, URZ, UPT ;  /* 0x000000ff0800728c */ /* 0x004fe4000bf65070 */
[----:B------:R-:W-:Y:S02]  /*44e0*/  UIADD3 UR41, UPT, UPT, UR7, 0x80, URZ ;  /* 0x0000008007297890 */ /* 0x000fe4000fffe0ff */
[----:B---3--:R-:W-:Y:S01]  /*44f0*/  UISETP.NE.U32.AND UP4, UPT, UR4, URZ, UPT ;  /* 0x000000ff0400728c */ /* 0x008fe2000bf85070 */
[----:B------:R-:W2:Y:S01]  /*4500*/  LDC R18, c[0x0][0xb20] ;  /* 0x0002c800ff127b82 */ /* 0x000ea20000000800 */
[----:B-1----:R-:W-:Y:S01]  /*4510*/  ISETP.NE.AND P1, PT, R0, 0x1, PT ;  /* 0x000000010000780c */ /* 0x002fe20003f25270 */
[----:B------:R-:W-:-:S02]  /*4520*/  UISETP.NE.AND.EX UP3, UPT, UR9, URZ, UPT, UP3 ;  /* 0x000000ff0900728c */ /* 0x000fc4000bf65330 */
[----:B------:R-:W-:Y:S02]  /*4530*/  UIADD3 UR33, UPT, UPT, UR7, 0x88, URZ ;  /* 0x0000008807217890 */ /* 0x000fe4000fffe0ff */
[----:B------:R-:W-:Y:S02]  /*4540*/  UIADD3 UR25, UPT, UPT, UR7, 0x90, URZ ;  /* 0x0000009007197890 */ /* 0x000fe4000fffe0ff */
[----:B------:R-:W1:Y:S01]  /*4550*/  LDC.64 R30, c[0x0][0x348] ;  /* 0x0000d200ff1e7b82 */ /* 0x000e620000000a00 */
[----:B------:R-:W-:Y:S02]  /*4560*/  UPRMT UR13, UR37, 0x654, UR13 ;  /* 0x00000654250d7896 */ /* 0x000fe4000800000d */
[----:B------:R-:W-:-:S05]  /*4570*/  UISETP.NE.AND.EX UP4, UPT, UR5, URZ, UPT, UP4 ;  /* 0x000000ff0500728c */ /* 0x000fca000bf85340 */
[----:B------:R-:W3:Y:S08]  /*4580*/  LDC.64 R16, c[0x0][0xb10] ;  /* 0x0002c400ff107b82 */ /* 0x000ef00000000a00 */
[----:B------:R-:W1:Y:S08]  /*4590*/  LDC.64 R6, c[0x0][0xb18] ;  /* 0x0002c600ff067b82 */ /* 0x000e700000000a00 */
[----:B------:R-:W1:Y:S08]  /*45a0*/  LDC.64 R4, c[0x0][0xb28] ;  /* 0x0002ca00ff047b82 */ /* 0x000e700000000a00 */
[----:B--2-4-:R-:W1:Y:S02]  /*45b0*/  LDC R19, c[0x0][0x374] ;  /* 0x0000dd00ff137b82 */ /* 0x014e640000000800 */
.L_x_100:
[C---:B------:R-:W-:Y:S02]  /*45c0*/  LEA R0, R28.reuse, UR7, 0x3 ;  /* 0x000000071c007c11 */ /* 0x040fe4000f8e18ff */
[----:B------:R-:W-:Y:S02]  /*45d0*/  SHF.L.U32 R2, R27, 0x1f, RZ ;  /* 0x0000001f1b027819 */ /* 0x000fe400000006ff */
[----:B------:R-:W-:Y:S02]  /*45e0*/  LEA R20, R28, UR7, 0x4 ;  /* 0x000000071c147c11 */ /* 0x000fe4000f8e20ff */
[----:B--2---:R-:W2:Y:S02]  /*45f0*/  SYNCS.PHASECHK.TRANS64.TRYWAIT P0, [R0+URZ+0xd0], R2 ;  /* 0x0000d002000075a7 */ /* 0x004ea400080011ff */
[----:B--2---:R-:W-:Y:S05]  /*4600*/  @!P0 BRA `(.L_x_90) ;  /* 0x0000005c00f08947 */ /* 0x004fea0003800000 */
.L_x_185:
[----:B------:R-:W-:Y:S01]  /*4610*/  ISETP.GE.AND P0, PT, R40, 0x1, PT ;  /* 0x000000012800780c */ /* 0x000fe20003f06270 */
[----:B------:R-:W4:Y:S01]  /*4620*/  LDS.128 R20, [R20+0x160] ;  /* 0x0001600014147984 */ /* 0x000f220000000c00 */
[----:B--2---:R-:W-:Y:S01]  /*4630*/  VIADD R0, R0, 0xe0 ;  /* 0x000000e000007836 */ /* 0x004fe20000000000 */
[----:B------:R-:W-:Y:S01]  /*4640*/  @!PT LDS RZ, [RZ] ;  /* 0x00000000fffff984 */ /* 0x000fe20000000800 */
[----:B------:R-:W-:Y:S01]  /*4650*/  @!PT LDS RZ, [RZ] ;  /* 0x00000000fffff984 */ /* 0x000fe20000000800 */
[----:B------:R-:W-:Y:S01]  /*4660*/  @!PT LDS RZ, [RZ] ;  /* 0x00000000fffff984 */ /* 0x000fe20000000800 */
[----:B------:R-:W-:Y:S01]  /*4670*/  @!PT LDS RZ, [RZ] ;  /* 0x00000000fffff984 */ /* 0x000fe20000000800 */
[----:B------:R2:W-:Y:S06]  /*4680*/  MEMBAR.ALL.CTA ;  /* 0x0000000000007992 */ /* 0x0005ec0000008000 */
[----:B--2---:R-:W2:Y:S01]  /*4690*/  FENCE.VIEW.ASYNC.S ;  /* 0x00000000000073c6 */ /* 0x004ea20000000000 */
[----:B------:R-:W-:Y:S04]  /*46a0*/  PRMT R0, RZ, 0x654, R0 ;  /* 0x00000654ff007816 */ /* 0x000fe80000000000 */
[----:B--2---:R2:W-:Y:S01]  /*46b0*/  SYNCS.ARRIVE.TRANS64.RED.A1T0 RZ, [R0+URZ], RZ ;  /* 0x000000ff00ff79a7 */ /* 0x0045e200081004ff */
[----:B----4-:R-:W-:Y:S11]  /*46c0*/  LOP3.LUT P3, RZ, R22, 0x1, RZ, 0xc0, !PT ;  /* 0x0000000116ff7812 */ /* 0x010ff6000786c0ff */
[----:B------:R-:W-:Y:S02]  /*46d0*/  @!UPT UIADD3 URZ, UPT, UPT, URZ, URZ, URZ ;  /* 0x000000fffffff290 */ /* 0x000fe4000fffe0ff */
[----:B------:R-:W-:Y:S02]  /*46e0*/  @P3 MOV R11, R20 ;  /* 0x00000014000b3202 */ /* 0x000fe40000000f00 */
[----:B------:R-:W-:Y:S01]  /*46f0*/  @P3 LOP3.LUT R10, R21, 0xffff, RZ, 0xc0, !PT ;  /* 0x0000ffff150a3812 */ /* 0x000fe200078ec0ff */
[----:B--2---:R-:W-:Y:S06]  /*4700*/  @!P0 BRA `(.L_x_91) ;  /* 0x0000000000a48947 */ /* 0x004fec0003800000 */
[-C--:B-1----:R-:W-:Y:S01]  /*4710*/  IMAD.HI.U32 R0, R19, R7.reuse, RZ ;  /* 0x0000000713007227 */ /* 0x082fe200078e00ff */
[----:B------:R-:W-:Y:S02]  /*4720*/  ISETP.NE.AND P0, PT, R6, 0x1, PT ;  /* 0x000000010600780c */ /* 0x000fe40003f05270 */
[----:B------:R-:W-:Y:S01]  /*4730*/  ISETP.NE.AND P2, PT, R40, 0x1, PT ;  /* 0x000000012800780c */ /* 0x000fe20003f45270 */
[----:B---3--:R-:W-:Y:S01]  /*4740*/  IMAD.HI.U32 R9, R24, R16, RZ ;  /* 0x0000001018097227 */ /* 0x008fe200078e00ff */
[----:B------:R-:W-:Y:S02]  /*4750*/  SHF.R.U32.HI R0, RZ, R18, R0 ;  /* 0x00000012ff007219 */ /* 0x000fe40000011600 */
[----:B------:R-:W-:Y:S01]  /*4760*/  ISETP.NE.AND P4, PT, R3, 0x1, PT ;  /* 0x000000010300780c */ /* 0x000fe20003f85270 */
[----:B------:R-:W-:Y:S01]  /*4770*/  IMAD.HI.U32 R13, R10, R7, RZ ;  /* 0x000000070a0d7227 */ /* 0x000fe200078e00ff */
[----:B------:R-:W-:Y:S02]  /*4780*/  SHF.R.U32.HI R9, RZ, R17, R9 ;  /* 0x00000011ff097219 */ /* 0x000fe40000011609 */
[----:B------:R-:W-:Y:S01]  /*4790*/  SEL R0, R19, R0, !P0 ;  /* 0x0000000013007207 */ /* 0x000fe20004000000 */
[----:B------:R-:W-:Y:S01]  /*47a0*/  IMAD.HI.U32 R12, R11, R16, RZ ;  /* 0x000000100b0c7227 */ /* 0x000fe200078e00ff */
[----:B------:R-:W-:Y:S03]  /*47b0*/  SEL R9, R24, R9, !P4 ;  /* 0x0000000918097207 */ /* 0x000fe60006000000 */
[-C--:B------:R-:W-:Y:S01]  /*47c0*/  IMAD.HI.U32 R8, R0, R4.reuse, RZ ;  /* 0x0000000400087227 */ /* 0x080fe200078e00ff */
[----:B------:R-:W-:Y:S03]  /*47d0*/  SHF.R.U32.HI R12, RZ, R17, R12 ;  /* 0x00000011ff0c7219 */ /* 0x000fe6000001160c */
[----:B------:R-:W-:Y:S01]  /*47e0*/  IMAD.HI.U32 R2, R9, R4, RZ ;  /* 0x0000000409027227 */ /* 0x000fe200078e00ff */
[-C--:B------:R-:W-:Y:S02]  /*47f0*/  @P2 SHF.R.U32.HI R0, RZ, R5.reuse, R8 ;  /* 0x00000005ff002219 */ /* 0x080fe40000011608 */
[----:B------:R-:W-:Y:S02]  /*4800*/  SHF.R.U32.HI R8, RZ, R18, R13 ;  /* 0x00000012ff087219 */ /* 0x000fe4000001160d */
[----:B------:R-:W-:Y:S01]  /*4810*/  @P2 SHF.R.U32.HI R9, RZ, R5, R2 ;  /* 0x00000005ff092219 */ /* 0x000fe20000011602 */
[----:B------:R-:W-:Y:S01]  /*4820*/  IMAD R0, R40, R0, RZ ;  /* 0x0000000028007224 */ /* 0x000fe200078e02ff */
[----:B------:R-:W-:Y:S02]  /*4830*/  SEL R8, R10, R8, !P0 ;  /* 0x000000080a087207 */ /* 0x000fe40004000000 */
[----:B------:R-:W-:Y:S01]  /*4840*/  SEL R2, R11, R12, !P4 ;  /* 0x0000000c0b027207 */ /* 0x000fe20006000000 */
[----:B------:R-:W-:Y:S01]  /*4850*/  IMAD R12, R40, R9, RZ ;  /* 0x00000009280c7224 */ /* 0x000fe200078e02ff */
[C---:B------:R-:W-:Y:S01]  /*4860*/  ISETP.GE.AND P0, PT, R8.reuse, R0, PT ;  /* 0x000000000800720c */ /* 0x040fe20003f06270 */
[----:B------:R-:W-:Y:S03]  /*4870*/  IMAD.HI.U32 R0, R8, R4, RZ ;  /* 0x0000000408007227 */ /* 0x000fe600078e00ff */
[----:B------:R-:W-:Y:S02]  /*4880*/  ISETP.GE.OR P0, PT, R2, R12, P0 ;  /* 0x0000000c0200720c */ /* 0x000fe40000706670 */
[-C--:B------:R-:W-:Y:S04]  /*4890*/  SHF.R.U32.HI R0, RZ, R5.reuse, R0 ;  /* 0x00000005ff007219 */ /* 0x080fe80000011600 */
[----:B------:R-:W-:Y:S05]  /*48a0*/  SEL R13, R8, R0, !P2 ;  /* 0x00000000080d7207 */ /* 0x000fea0005000000 */
[----:B------:R-:W-:Y:S02]  /*48b0*/  IMAD.MOV R12, RZ, RZ, -R13 ;  /* 0x000000ffff0c7224 */ /* 0x000fe400078e0a0d */
[----:B------:R-:W-:Y:S04]  /*48c0*/  @!P0 IMAD.HI.U32 R0, R2, R4, RZ ;  /* 0x0000000402008227 */ /* 0x000fe800078e00ff */
[----:B------:R-:W-:Y:S01]  /*48d0*/  IMAD R12, R40, R12, R8 ;  /* 0x0000000c280c7224 */ /* 0x000fe200078e0208 */
[----:B------:R-:W-:Y:S04]  /*48e0*/  @!P0 SHF.R.U32.HI R0, RZ, R5, R0 ;  /* 0x00000005ff008219 */ /* 0x000fe80000011600 */
[----:B------:R-:W-:Y:S04]  /*48f0*/  @!P0 SEL R0, R2, R0, !P2 ;  /* 0x0000000002008207 */ /* 0x000fe80005000000 */
[----:B------:R-:W-:Y:S01]  /*4900*/  @!P0 IADD3 R13, PT, PT, R13, -R0, RZ ;  /* 0x800000000d0d8210 */ /* 0x000fe20007ffe0ff */
[----:B------:R-:W-:Y:S01]  /*4910*/  @!P0 IMAD R0, R9, R12, R0 ;  /* 0x0000000c09008224 */ /* 0x000fe200078e0200 */
[----:B------:R-:W-:Y:S01]  /*4920*/  IADD3 R9, PT, PT, -R8, RZ, RZ ;  /* 0x000000ff08097210 */ /* 0x000fe20007ffe1ff */
[--C-:B------:R-:W-:Y:S02]  /*4930*/  IMAD.MOV R12, RZ, RZ, -R2.reuse ;  /* 0x000000ffff0c7224 */ /* 0x100fe400078e0a02 */
[----:B------:R-:W-:Y:S02]  /*4940*/  @!P0 IMAD R8, R13, R40, R2 ;  /* 0x000000280d088224 */ /* 0x000fe400078e0202 */
[----:B------:R-:W-:Y:S02]  /*4950*/  @!P0 IMAD.MOV.U32 R2, RZ, RZ, R0 ;  /* 0x000000ffff028224 */ /* 0x000fe400078e0000 */
[----:B------:R-:W-:Y:S02]  /*4960*/  IMAD R11, R3, R12, R11 ;  /* 0x0000000c030b7224 */ /* 0x000fe400078e020b */
[----:B------:R-:W-:Y:S02]  /*4970*/  IMAD R10, R6, R9, R10 ;  /* 0x00000009060a7224 */ /* 0x000fe400078e020a */
[----:B------:R-:W-:Y:S02]  /*4980*/  IMAD R11, R2, R3, R11 ;  /* 0x00000003020b7224 */ /* 0x000fe400078e020b */
[----:B------:R-:W-:Y:S02]  /*4990*/  IMAD R10, R8, R6, R10 ;  /* 0x00000006080a7224 */ /* 0x000fe400078e020a */
.L_x_91:
[----:B------:R-:W-:Y:S05]  /*49a0*/  BRA.U UP1, `(.L_x_92) ;  /* 0x0000000101107547 */ /* 0x000fea000b800000 */
[----:B------:R-:W-:Y:S04]  /*49b0*/  MOV R2, UR6 ;  /* 0x0000000600027c02 */ /* 0x000fe80008000f00 */
[----:B------:R-:W-:Y:S04]  /*49c0*/  SHF.L.U32 R2, R2, 0x1f, RZ ;  /* 0x0000001f02027819 */ /* 0x000fe800000006ff */
[----:B------:R-:W2:Y:S02]  /*49d0*/  SYNCS.PHASECHK.TRANS64.TRYWAIT P0, [UR7+0xc8], R2 ;  /* 0x0000c802ff0075a7 */ /* 0x000ea40008001107 */
[----:B--2---:R-:W-:Y:S05]  /*49e0*/  @!P0 BRA `(.L_x_93) ;  /* 0x0000005c000c8947 */ /* 0x004fea0003800000 */
.L_x_92:
[----:B------:R-:W-:Y:S02]  /*49f0*/  R2UR UR42, R15 ;  /* 0x000000000f2a72ca */ /* 0x000fe400000e0000 */
[----:B------:R-:W-:Y:S02]  /*4a00*/  R2UR UR43, R14 ;  /* 0x000000000e2b72ca */ /* 0x000fe400000e0000 */
[----:B------:R-:W-:Y:S02]  /*4a10*/  ISETP.NE.U32.AND P2, PT, RZ, UR4, PT ;  /* 0x00000004ff007c0c */ /* 0x000fe4000bf45070 */
[----:B------:R-:W-:Y:S02]  /*4a20*/  SHF.L.U32 R14, R29, 0x1f, RZ ;  /* 0x0000001f1d0e7819 */ /* 0x000fe400000006ff */
[----:B------:R-:W-:Y:S05]  /*4a30*/  ISETP.NE.AND.EX P2, PT, RZ, UR5, PT, P2 ;  /* 0x00000005ff007c0c */ /* 0x000fea000bf45320 */
[----:B------:R-:W-:Y:S02]  /*4a40*/  USHF.L.U32 UR42, UR42, 0x8, URZ ;  /* 0x000000082a2a7899 */ /* 0x000fe400080006ff */
[----:B------:R-:W-:Y:S01]  /*4a50*/  USHF.L.U32 UR43, UR43, 0x6, URZ ;  /* 0x000000062b2b7899 */ /* 0x000fe200080006ff */
[----:B------:R-:W-:Y:S11]  /*4a60*/  BRA.U !UP4, `(.L_x_94) ;  /* 0x000000010c347547 */ /* 0x000ff6000b800000 */
[----:B------:R-:W-:Y:S01]  /*4a70*/  UPLOP3.LUT UP0, UPT, UPT, UPT, UP3, 0x80, 0x8 ;  /* 0x000000000008789c */ /* 0x000fe20003f0f030 */
[----:B--2---:R-:W-:Y:S02]  /*4a80*/  HFMA2 R0, -RZ, RZ, 0, 5.9604644775390625e-08 ;  /* 0x00000001ff007431 */ /* 0x004fe400000001ff */
[----:B------:R-:W-:Y:S03]  /*4a90*/  IMAD.MOV.U32 R96, RZ, RZ, 0x1 ;  /* 0x00000001ff607424 */ /* 0x000fe600078e00ff */
[----:B------:R-:W-:Y:S05]  /*4aa0*/  PLOP3.LUT P0, PT, PT, PT, UP0, 0x80, 0x8 ;  /* 0x000000000008781c */ /* 0x000fea0003f0f008 */
[----:B------:R-:W2:Y:S01]  /*4ab0*/  @UP0 LDCU.64 UR10, c[0x0][0x888] ;  /* 0x00011100ff0a07ac */ /* 0x000ea20008000a00 */
[----:B------:R-:W-:Y:S07]  /*4ac0*/  @UP0 UIMAD UR8, UR36, UR4, URZ ;  /* 0x00000004240802a4 */ /* 0x000fee000f8e02ff */
[----:B------:R-:W-:Y:S01]  /*4ad0*/  @!P0 PRMT R96, R0, 0x7610, R96 ;  /* 0x0000761000608816 */ /* 0x000fe20000000060 */
[----:B--2---:R-:W-:Y:S03]  /*4ae0*/  @UP0 UIMAD.WIDE UR10, UR8, 0x4, UR10 ;  /* 0x00000004080a08a5 */ /* 0x004fe6000f8e020a */
[----:B------:R-:W2:Y:S03]  /*4af0*/  @!UP0 LDCU UR8, c[0x0][0x880] ;  /* 0x00011000ff0887ac */ /* 0x000ea60008000800 */
[----:B------:R-:W-:Y:S01]  /*4b00*/  IMAD.U32 R8, RZ, RZ, UR10 ;  /* 0x0000000aff087e24 */ /* 0x000fe2000f8e00ff */
[----:B------:R-:W-:Y:S05]  /*4b10*/  MOV R9, UR11 ;  /* 0x0000000b00097c02 */ /* 0x000fea0008000f00 */
[----:B-----5:R4:W5:Y:S02]  /*4b20*/  @P0 LDG.E R49, desc[UR46][R8.64] ;  /* 0x0000002e08310981 */ /* 0x020964000c1e1900 */
[----:B--2-4-:R-:W-:Y:S07]  /*4b30*/  @!P0 IMAD.U32 R49, RZ, RZ, UR8 ;  /* 0x00000008ff318e24 */ /* 0x014fee000f8e00ff */
.L_x_94:
[----:B-----5:R-:W-:Y:S01]  /*4b40*/  @!P2 FSETP.EQ.AND P0, PT, R49, RZ, PT ;  /* 0x000000ff3100a20b */ /* 0x020fe20003f02000 */
[----:B------:R-:W-:Y:S01]  /*4b50*/  @!UPT UIADD3 URZ, UPT, UPT, URZ, URZ, URZ ;  /* 0x000000fffffff290 */ /* 0x000fe2000fffe0ff */
[----:B------:R-:W-:Y:S11]  /*4b60*/  @!P2 BRA `(.L_x_95) ;  /* 0x000000000014a947 */ /* 0x000ff60003800000 */
[----:B------:R-:W-:Y:S02]  /*4b70*/  LOP3.LUT P2, RZ, R96, 0xff, RZ, 0xc0, !PT ;  /* 0x000000ff60ff7812 */ /* 0x000fe4000784c0ff */
[----:B------:R-:W-:Y:S04]  /*4b80*/  PLOP3.LUT P0, PT, PT, PT, UP0, 0x80, 0x8 ;  /* 0x000000000008781c */ /* 0x000fe80003f0f008 */
[----:B------:R-:W-:Y:S07]  /*4b90*/  PLOP3.LUT P0, PT, P0, PT, PT, 0x8, 0x80 ;  /* 0x000000000080781c */ /* 0x000fee000070e170 */
[----:B------:R-:W-:Y:S11]  /*4ba0*/  @P2 FSETP.EQ.AND P0, PT, R49, RZ, PT ;  /* 0x000000ff3100220b */ /* 0x000ff60003f02000 */
[----:B------:R-:W-:Y:S02]  /*4bb0*/  @!UPT UIADD3 URZ, UPT, UPT, URZ, URZ, URZ ;  /* 0x000000fffffff290 */ /* 0x000fe4000fffe0ff */
.L_x_95:
[----:B------:R-:W4:Y:S01]  /*4bc0*/  SYNCS.PHASECHK.TRANS64.TRYWAIT P2, [UR7+0xa0], R14 ;  /* 0x0000a00eff0075a7 */ /* 0x000f220008041107 */
[----:B------:R-:W-:Y:S04]  /*4bd0*/  ELECT P4, URZ, PT ;  /* 0x0000000000ff782f */ /* 0x000fe80003880000 */
[----:B------:R-:W-:Y:S11]  /*4be0*/  PLOP3.LUT P4, PT, P0, P4, PT, 0xf2, 0x2f ;  /* 0x00000000002f781c */ /* 0x000ff60000789e72 */
[----:B------:R-:W-:Y:S02]  /*4bf0*/  @!UPT UIADD3 URZ, UPT, UPT, URZ, URZ, URZ ;  /* 0x000000fffffff290 */ /* 0x000fe4000fffe0ff */
[----:B-1----:R-:W-:Y:S05]  /*4c00*/  @!P4 IADD3 R8, P0, PT, R30, 0x580, RZ ;  /* 0x000005801e08c810 */ /* 0x002fea0007f1e0ff */
[----:B--2---:R-:W-:Y:S01]  /*4c10*/  @!P4 IMAD.X R2, RZ, RZ, R31, P0 ;  /* 0x000000ffff02c224 */ /* 0x004fe200000e061f */
[----:B----4-:R-:W-:Y:S07]  /*4c20*/  @!P2 BRA `(.L_x_96) ;  /* 0x000000580094a947 */ /* 0x010fee0003800000 */
.L_x_188:
[----:B------:R-:W-:Y:S01]  /*4c30*/  @!P4 R2UR UR9, R8 ;  /* 0x000000000809c2ca */ /* 0x000fe200000e0000 */
[----:B------:R-:W-:Y:S01]  /*4c40*/  VOTEU.ALL UP1, P4 ;  /* 0x0000000000ff7886 */ /* 0x000fe20002020000 */
[----:B------:R-:W-:Y:S01]  /*4c50*/  @!P4 R2UR UR8, R2 ;  /* 0x000000000208c2ca */ /* 0x000fe200000e0000 */
[----:B------:R-:W-:Y:S01]  /*4c60*/  VOTEU.ALL UP2, P4 ;  /* 0x0000000000ff7886 */ /* 0x000fe20002040000 */
[----:B------:R-:W-:Y:S01]  /*4c70*/  UMOV UR16, 0x0 ;  /* 0x0000000000107882 */ /* 0x000fe20000000000 */
[----:B------:R-:W-:Y:S01]  /*4c80*/  UMOV UR17, 0x10000000 ;  /* 0x1000000000117882 */ /* 0x000fe20000000000 */
[----:B------:R-:W-:Y:S01]  /*4c90*/  @!UP1 UIADD3 UR40, UPT, UPT, UR7, 0x200, URZ ;  /* 0x0000020007289890 */ /* 0x000fe2000fffe0ff */
[----:B-1----:R-:W-:Y:S01]  /*4ca0*/  @!P4 IMAD.MOV.U32 R0, RZ, RZ, 0x1000 ;  /* 0x00001000ff00c424 */ /* 0x002fe200078e00ff */
[----:B------:R-:W-:Y:S01]  /*4cb0*/  UMOV UR44, UR36 ;  /* 0x00000024002c7c82 */ /* 0x000fe20008000000 */
[----:B------:R-:W-:Y:S01]  /*4cc0*/  @!UP1 UIADD3 UR10, UPT, UPT, UR42, 0x80, URZ ;  /* 0x000000802a0a9890 */ /* 0x000fe2000fffe0ff */
[----:B------:R-:W-:Y:S01]  /*4cd0*/  UMOV UR11, UR43 ;  /* 0x0000002b000b7c82 */ /* 0x000fe20008000000 */
[----:B------:R-:W-:Y:S02]  /*4ce0*/  UMOV UR12, UR36 ;  /* 0x00000024000c7c82 */ /* 0x000fe40008000000 */
[----:B------:R-:W-:Y:S01]  /*4cf0*/  IMAD.U32 R8, RZ, RZ, UR9 ;  /* 0x00000009ff087e24 */ /* 0x000fe2000f8e00ff */
[----:B------:R-:W-:Y:S01]  /*4d00*/  UMOV UR9, UR41 ;  /* 0x0000002900097c82 */ /* 0x000fe20008000000 */
[----:B------:R-:W-:Y:S01]  /*4d10*/  IMAD.U32 R9, RZ, RZ, UR8 ;  /* 0x00000008ff097e24 */ /* 0x000fe2000f8e00ff */
[----:B------:R-:W-:Y:S02]  /*4d20*/  @!UP1 UIADD3 UR8, UPT, UPT, UR7, 0xa00, URZ ;  /* 0x00000a0007089890 */ /* 0x000fe4000fffe0ff */
[----:B------:R-:W-:Y:S01]  /*4d30*/  @!P4 R2UR UR18, R8 ;  /* 0x000000000812c2ca */ /* 0x000fe200000e0000 */
[----:B------:R-:W-:Y:S01]  /*4d40*/  VOTEU.ALL UP1, P4 ;  /* 0x0000000000ff7886 */ /* 0x000fe20002020000 */
[----:B------:R-:W-:Y:S01]  /*4d50*/  @!P4 R2UR UR19, R9 ;  /* 0x000000000913c2ca */ /* 0x000fe200000e0000 */
[----:B------:R-:W-:Y:S01]  /*4d60*/  UPRMT UR14, UR37, 0x654, UR41 ;  /* 0x00000654250e7896 */ /* 0x000fe20008000029 */
[----:B------:R-:W-:Y:S05]  /*4d70*/  @!P4 IADD3 R8, P0, PT, R30, 0x580, RZ ;  /* 0x000005801e08c810 */ /* 0x000fea0007f1e0ff */
[----:B------:R-:W-:Y:S06]  /*4d80*/  @!P4 IMAD.X R2, RZ, RZ, R31, P0 ;  /* 0x000000ffff02c224 */ /* 0x000fec00000e061f */
[----:B------:R1:W-:Y:S01]  /*4d90*/  @!UP2 UTMALDG.3D [UR40], [UR18], desc[UR16] ;  /* 0x000010281200a5b4 */ /* 0x0003e20008011000 */
[----:B------:R1:W-:Y:S01]  /*4da0*/  @!UP1 UTMALDG.3D [UR8], [UR18], desc[UR16] ;  /* 0x00001008120095b4 */ /* 0x0003e20008011000 */
[----:B------:R1:W-:Y:S01]  /*4db0*/  @!P4 SYNCS.ARRIVE.TRANS64.RED.A0TR RZ, [UR7+0x80], R0 ;  /* 0x00008000ffffc9a7 */ /* 0x0003e20008300407 */
[----:B------:R-:W-:Y:S01]  /*4dc0*/  SYNCS.ARRIVE.TRANS64.RED.A1T0 RZ, [UR14], RZ ;  /* 0x000000ffffff79a7 */ /* 0x000fe2000810040e */
[----:B------:R-:W2:Y:S02]  /*4dd0*/  SYNCS.PHASECHK.TRANS64.TRYWAIT P2, [UR7+0xa8], R14 ;  /* 0x0000a80eff0075a7 */ /* 0x000ea40008041107 */
[----:B-12---:R-:W-:Y:S05]  /*4de0*/  @!P2 BRA `(.L_x_97) ;  /* 0x00000058003ca947 */ /* 0x006fea0003800000 */
.L_x_190:
        /* <DEDUP_REMOVED lines=8> */
[----:B------:R-:W-:Y:S01]  /*4e70*/  @!UP1 UIADD3 UR32, UPT, UPT, UR7, 0x1200, URZ ;  /* 0x0000120007209890 */ /* 0x000fe2000fffe0ff */
[----:B------:R-:W-:Y:S01]  /*4e80*/  UMOV UR35, UR43 ;  /* 0x0000002b00237c82 */ /* 0x000fe20008000000 */
[----:B------:R-:W-:Y:S03]  /*4e90*/  @!UP1 UIADD3 UR10, UPT, UPT, UR42, 0xa0, URZ ;  /* 0x000000a02a0a9890 */ /* 0x000fe6000fffe0ff */
[----:B------:R-:W-:Y:S01]  /*4ea0*/  IMAD.U32 R8, RZ, RZ, UR9 ;  /* 0x00000009ff087e24 */ /* 0x000fe2000f8e00ff */
[----:B------:R-:W-:Y:S01]  /*4eb0*/  UMOV UR9, UR33 ;  /* 0x0000002100097c82 */ /* 0x000fe20008000000 */
[----:B------:R-:W-:Y:S01]  /*4ec0*/  IMAD.U32 R9, RZ, RZ, UR8 ;  /* 0x00000008ff097e24 */ /* 0x000fe2000f8e00ff */
[----:B------:R-:W-:Y:S02]  /*4ed0*/  @!UP1 UIADD3 UR8, UPT, UPT, UR7, 0x1a00, URZ ;  /* 0x00001a0007089890 */ /* 0x000fe4000fffe0ff */
[----:B------:R-:W-:Y:S01]  /*4ee0*/  @!P4 R2UR UR18, R8 ;  /* 0x000000000812c2ca */ /* 0x000fe200000e0000 */
[----:B------:R-:W-:Y:S01]  /*4ef0*/  VOTEU.ALL UP1, P4 ;  /* 0x0000000000ff7886 */ /* 0x000fe20002020000 */
[----:B------:R-:W-:Y:S01]  /*4f00*/  @!P4 R2UR UR19, R9 ;  /* 0x000000000913c2ca */ /* 0x000fe200000e0000 */
[----:B------:R-:W-:Y:S01]  /*4f10*/  UMOV UR11, UR43 ;  /* 0x0000002b000b7c82 */ /* 0x000fe20008000000 */
[----:B------:R-:W-:Y:S01]  /*4f20*/  UMOV UR12, UR36 ;  /* 0x00000024000c7c82 */ /* 0x000fe20008000000 */
[----:B------:R-:W-:Y:S01]  /*4f30*/  UPRMT UR14, UR37, 0x654, UR33 ;  /* 0x00000654250e7896 */ /* 0x000fe20008000021 */
[----:B------:R-:W-:Y:S05]  /*4f40*/  @!P4 IADD3 R8, P0, PT, R30, 0x580, RZ ;  /* 0x000005801e08c810 */ /* 0x000fea0007f1e0ff */
[----:B------:R-:W-:Y:S04]  /*4f50*/  @!P4 IMAD.X R2, RZ, RZ, R31, P0 ;  /* 0x000000ffff02c224 */ /* 0x000fe800000e061f */
[----:B------:R1:W-:Y:S01]  /*4f60*/  @!UP2 UTMALDG.3D [UR32], [UR18], desc[UR16] ;  /* 0x000010201200a5b4 */ /* 0x0003e20008011000 */
[----:B------:R1:W-:Y:S01]  /*4f70*/  @!UP1 UTMALDG.3D [UR8], [UR18], desc[UR16] ;  /* 0x00001008120095b4 */ /* 0x0003e20008011000 */
[----:B------:R1:W-:Y:S01]  /*4f80*/  @!P4 SYNCS.ARRIVE.TRANS64.RED.A0TR RZ, [UR7+0x88], R0 ;  /* 0x00008800ffffc9a7 */ /* 0x0003e20008300407 */
[----:B------:R-:W-:Y:S01]  /*4f90*/  SYNCS.ARRIVE.TRANS64.RED.A1T0 RZ, [UR14], RZ ;  /* 0x000000ffffff79a7 */ /* 0x000fe2000810040e */
[----:B------:R-:W2:Y:S02]  /*4fa0*/  SYNCS.PHASECHK.TRANS64.TRYWAIT P2, [UR7+0xb0], R14 ;  /* 0x0000b00eff0075a7 */ /* 0x000ea40008041107 */
[----:B-12---:R-:W-:Y:S05]  /*4fb0*/  @!P2 BRA `(.L_x_98) ;  /* 0x0000005400e0a947 */ /* 0x006fea0003800000 */
.L_x_192:
[----:B------:R-:W2:Y:S01]  /*4fc0*/  LDC.64 R12, c[0x0][0xb18] ;  /* 0x0002c600ff0c7b82 */ /* 0x000ea20000000a00 */
[----:B------:R-:W-:Y:S01]  /*4fd0*/  @!P4 R2UR UR8, R2 ;  /* 0x000000000208c2ca */ /* 0x000fe200000e0000 */
[----:B------:R-:W-:Y:S01]  /*4fe0*/  VOTEU.ALL UP1, P4 ;  /* 0x0000000000ff7886 */ /* 0x000fe20002020000 */
[----:B------:R-:W-:Y:S01]  /*4ff0*/  @!P4 R2UR UR9, R8 ;  /* 0x000000000809c2ca */ /* 0x000fe200000e0000 */
[----:B------:R-:W-:Y:S01]  /*5000*/  VOTEU.ALL UP2, P4 ;  /* 0x0000000000ff7886 */ /* 0x000fe20002040000 */
[----:B------:R-:W-:Y:S03]  /*5010*/  UMOV UR16, 0x0 ;  /* 0x0000000000107882 */ /* 0x000fe60000000000 */
[----:B------:R-:W4:Y:S01]  /*5020*/  @!P1 LDC R2, c[0x0][0xb0c] ;  /* 0x0002c300ff029b82 */ /* 0x000f220000000800 */
[----:B------:R-:W-:Y:S01]  /*5030*/  @!UP1 UIADD3 UR26, UPT, UPT, UR42, 0x40, URZ ;  /* 0x000000402a1a9890 */ /* 0x000fe2000fffe0ff */
[----:B-1----:R-:W-:Y:S01]  /*5040*/  @!P4 IMAD.MOV.U32 R0, RZ, RZ, 0x1000 ;  /* 0x00001000ff00c424 */ /* 0x002fe200078e00ff */
[----:B------:R-:W-:Y:S01]  /*5050*/  @!UP1 UIADD3 UR24, UPT, UPT, UR7, 0x2200, URZ ;  /* 0x0000220007189890 */ /* 0x000fe2000fffe0ff */
[----:B------:R-:W-:Y:S01]  /*5060*/  @P3 SHF.R.U32.HI R26, RZ, 0x10, R21 ;  /* 0x00000010ff1a3819 */ /* 0x000fe20000011615 */
[----:B------:R-:W-:Y:S01]  /*5070*/  UMOV UR17, 0x10000000 ;  /* 0x1000000000117882 */ /* 0x000fe20000000000 */
[----:B------:R-:W-:Y:S01]  /*5080*/  UMOV UR27, UR43 ;  /* 0x0000002b001b7c82 */ /* 0x000fe20008000000 */
[----:B------:R-:W-:Y:S01]  /*5090*/  UMOV UR28, UR36 ;  /* 0x00000024001c7c82 */ /* 0x000fe20008000000 */
[----:B------:R-:W-:Y:S01]  /*50a0*/  IMAD.U32 R9, RZ, RZ, UR8 ;  /* 0x00000008ff097e24 */ /* 0x000fe2000f8e00ff */
[----:B------:R-:W-:Y:S01]  /*50b0*/  @!UP1 UIADD3 UR10, UPT, UPT, UR42, 0xc0, URZ ;  /* 0x000000c02a0a9890 */ /* 0x000fe2000fffe0ff */
[----:B------:R-:W-:Y:S01]  /*50c0*/  IMAD.U32 R8, RZ, RZ, UR9 ;  /* 0x00000009ff087e24 */ /* 0x000fe2000f8e00ff */
[----:B------:R-:W-:Y:S01]  /*50d0*/  @!UP1 UIADD3 UR8, UPT, UPT, UR7, 0x2a00, URZ ;  /* 0x00002a0007089890 */ /* 0x000fe2000fffe0ff */
[----:B------:R-:W-:Y:S01]  /*50e0*/  VIADD R28, R28, 0x1 ;  /* 0x000000011c1c7836 */ /* 0x000fe20000000000 */
[----:B------:R-:W-:Y:S01]  /*50f0*/  @!P4 R2UR UR19, R9 ;  /* 0x000000000913c2ca */ /* 0x000fe200000e0000 */
[----:B------:R-:W-:Y:S01]  /*5100*/  VOTEU.ALL UP1, P4 ;  /* 0x0000000000ff7886 */ /* 0x000fe20002020000 */
[----:B------:R-:W-:Y:S01]  /*5110*/  @!P4 R2UR UR18, R8 ;  /* 0x000000000812c2ca */ /* 0x000fe200000e0000 */
[----:B------:R-:W-:Y:S01]  /*5120*/  UMOV UR9, UR25 ;  /* 0x0000001900097c82 */ /* 0x000fe20008000000 */
[----:B------:R-:W1:Y:S01]  /*5130*/  LDC.64 R8, c[0x0][0xb10] ;  /* 0x0002c400ff087b82 */ /* 0x000e620000000a00 */
[----:B------:R-:W-:Y:S01]  /*5140*/  UMOV UR11, UR43 ;  /* 0x0000002b000b7c82 */ /* 0x000fe20008000000 */
[----:B------:R-:W-:Y:S01]  /*5150*/  UMOV UR12, UR36 ;  /* 0x00000024000c7c82 */ /* 0x000fe20008000000 */
[----:B------:R-:W-:Y:S08]  /*5160*/  UPRMT UR14, UR37, 0x654, UR25 ;  /* 0x00000654250e7896 */ /* 0x000ff00008000019 */
[----:B------:R1:W-:Y:S01]  /*5170*/  @!UP2 UTMALDG.3D [UR24], [UR18], desc[UR16] ;  /* 0x000010181200a5b4 */ /* 0x0003e20008011000 */
[----:B------:R1:W-:Y:S01]  /*5180*/  @!UP1 UTMALDG.3D [UR8], [UR18], desc[UR16] ;  /* 0x00001008120095b4 */ /* 0x0003e20008011000 */
[----:B------:R5:W-:Y:S01]  /*5190*/  @!P4 SYNCS.ARRIVE.TRANS64.RED.A0TR RZ, [UR7+0x90], R0 ;  /* 0x00009000ffffc9a7 */ /* 0x000be20008300407 */
[C---:B-1----:R-:W-:Y:S01]  /*51a0*/  @!P1 IMAD.HI.U32 R8, R11.reuse, R8, RZ ;  /* 0x000000080b089227 */ /* 0x042fe200078e00ff */
[----:B--2---:R-:W-:Y:S02]  /*51b0*/  @!P1 ISETP.NE.AND P0, PT, R12, 0x1, PT ;  /* 0x000000010c00980c */ /* 0x004fe40003f05270 */
[----:B----4-:R-:W-:Y:S01]  /*51c0*/  @!P1 ISETP.NE.AND P2, PT, R2, 0x1, PT ;  /* 0x000000010200980c */ /* 0x010fe20003f45270 */
[C---:B------:R-:W-:Y:S01]  /*51d0*/  @!P1 IMAD.HI.U32 R13, R10.reuse, R13, RZ ;  /* 0x0000000d0a0d9227 */ /* 0x040fe200078e00ff */
[----:B------:R-:W-:Y:S04]  /*51e0*/  @!P1 SHF.R.U32.HI R8, RZ, R9, R8 ;  /* 0x00000009ff089219 */ /* 0x000fe80000011608 */
[----:B------:R-:W-:Y:S01]  /*51f0*/  @!P1 SEL R8, R11, R8, !P2 ;  /* 0x000000080b089207 */ /* 0x000fe20005000000 */
[----:B------:R-:W-:Y:S01]  /*5200*/  SYNCS.ARRIVE.TRANS64.RED.A1T0 RZ, [UR14], RZ ;  /* 0x000000ffffff79a7 */ /* 0x000fe2000810040e */
[----:B------:R-:W1:Y:S01]  /*5210*/  SYNCS.PHASECHK.TRANS64.TRYWAIT P5, [UR7+0xb8], R14 ;  /* 0x0000b80eff0075a7 */ /* 0x000e6200080a1107 */
[----:B-----5:R-:W2:Y:S02]  /*5220*/  @!P1 LDC R0, c[0x0][0xb20] ;  /* 0x0002c800ff009b82 */ /* 0x020ea40000000800 */
[----:B--2---:R-:W-:Y:S04]  /*5230*/  @!P1 SHF.R.U32.HI R0, RZ, R0, R13 ;  /* 0x00000000ff009219 */ /* 0x004fe8000001160d */
[----:B------:R-:W-:Y:S05]  /*5240*/  @!P1 SEL R9, R10, R0, !P0 ;  /* 0x000000000a099207 */ /* 0x000fea0004000000 */
[----:B------:R-:W-:Y:S02]  /*5250*/  @!P1 IMAD.IADD R0, R9, 0x1, -R8 ;  /* 0x0000000109009824 */ /* 0x000fe400078e0a08 */
[----:B------:R-:W-:Y:S02]  /*5260*/  @!P1 IMAD.IADD R8, R8, 0x1, -R9 ;  /* 0x0000000108089824 */ /* 0x000fe400078e0a09 */
[----:B------:R-:W-:Y:S02]  /*5270*/  @!P1 IMAD R11, R0, R2, R11 ;  /* 0x00000002000b9224 */ /* 0x000fe400078e020b */
[----:B------:R-:W-:Y:S01]  /*5280*/  @!P1 IMAD R10, R8, R12, R10 ;  /* 0x0000000c080a9224 */ /* 0x000fe200078e020a */
[----:B-1----:R-:W-:Y:S06]  /*5290*/  @!P5 BRA `(.L_x_99) ;  /* 0x000000540040d947 */ /* 0x002fec0003800000 */
.L_x_194:
[----:B------:R-:W-:Y:S01]  /*52a0*/  @!P4 IADD3 R2, P0, PT, R30, 0x580, RZ ;  /* 0x000005801e02c810 */ /* 0x000fe20007f1e0ff */
[----:B------:R-:W-:Y:S01]  /*52b0*/  VOTEU.ALL UP1, P4 ;  /* 0x0000000000ff7886 */ /* 0x000fe20002020000 */
[----:B------:R-:W-:Y:S01]  /*52c0*/  VOTEU.ALL UP2, P4 ;  /* 0x0000000000ff7886 */ /* 0x000fe20002040000 */
[----:B------:R-:W-:Y:S01]  /*52d0*/  UMOV UR14, 0x0 ;  /* 0x00000000000e7882 */ /* 0x000fe20000000000 */
[----:B------:R-:W-:Y:S01]  /*52e0*/  @!P4 R2UR UR9, R2 ;  /* 0x000000000209c2ca */ /* 0x000fe200000e0000 */
[----:B-1----:R-:W-:Y:S01]  /*52f0*/  @!P4 IMAD.X R0, RZ, RZ, R31, P0 ;  /* 0x000000ffff00c224 */ /* 0x002fe200000e061f */
[----:B------:R-:W-:Y:S01]  /*5300*/  @!UP1 UIADD3 UR17, UPT, UPT, UR7, 0x98, URZ ;  /* 0x0000009807119890 */ /* 0x000fe2000fffe0ff */
[----:B------:R-:W-:Y:S01]  /*5310*/  ISETP.NE.AND P0, PT, R28, 0x2, PT ;  /* 0x000000021c00780c */ /* 0x000fe20003f05270 */
[----:B------:R-:W-:Y:S01]  /*5320*/  @!UP1 UIADD3 UR18, UPT, UPT, UR42, 0x60, URZ ;  /* 0x000000602a129890 */ /* 0x000fe2000fffe0ff */
[----:B------:R-:W-:Y:S01]  /*5330*/  LOP3.LUT R29, R29, 0x1, RZ, 0x3c, !PT ;  /* 0x000000011d1d7812 */ /* 0x000fe200078e3cff */
[----:B------:R-:W-:Y:S01]  /*5340*/  @!UP1 UIADD3 UR16, UPT, UPT, UR7, 0x3200, URZ ;  /* 0x0000320007109890 */ /* 0x000fe2000fffe0ff */
[----:B------:R-:W-:Y:S01]  /*5350*/  @!P4 R2UR UR8, R0 ;  /* 0x000000000008c2ca */ /* 0x000fe200000e0000 */
[----:B------:R-:W-:Y:S01]  /*5360*/  UMOV UR15, 0x10000000 ;  /* 0x10000000000f7882 */ /* 0x000fe20000000000 */
[----:B------:R-:W-:Y:S01]  /*5370*/  UMOV UR19, UR43 ;  /* 0x0000002b00137c82 */ /* 0x000fe20008000000 */
[----:B------:R-:W-:Y:S01]  /*5380*/  UMOV UR20, UR36 ;  /* 0x0000002400147c82 */ /* 0x000fe20008000000 */
[----:B------:R-:W-:Y:S01]  /*5390*/  @!UP1 UIADD3 UR10, UPT, UPT, UR42, 0xe0, URZ ;  /* 0x000000e02a0a9890 */ /* 0x000fe2000fffe0ff */
[----:B------:R-:W-:Y:S01]  /*53a0*/  SEL R0, RZ, 0x1, P0 ;  /* 0x00000001ff007807 */ /* 0x000fe20000000000 */
[----:B------:R-:W-:Y:S01]  /*53b0*/  IMAD.U32 R8, RZ, RZ, UR9 ;  /* 0x00000009ff087e24 */ /* 0x000fe2000f8e00ff */
[----:B------:R-:W-:Y:S01]  /*53c0*/  UMOV UR11, UR43 ;  /* 0x0000002b000b7c82 */ /* 0x000fe20008000000 */
[----:B------:R-:W-:Y:S01]  /*53d0*/  UMOV UR12, UR36 ;  /* 0x00000024000c7c82 */ /* 0x000fe20008000000 */
[----:B------:R-:W-:Y:S01]  /*53e0*/  UMOV UR9, UR17 ;  /* 0x0000001100097c82 */ /* 0x000fe20008000000 */
[----:B------:R-:W-:Y:S01]  /*53f0*/  @P3 R2UR UR36, R26 ;  /* 0x000000001a2432ca */ /* 0x000fe200000e0000 */
[----:B------:R-:W-:Y:S01]  /*5400*/  IMAD.IADD R15, R10, 0x1, R94 ;  /* 0x000000010a0f7824 */ /* 0x000fe200078e025e */
[----:B------:R-:W-:Y:S01]  /*5410*/  @!P4 R2UR UR22, R8 ;  /* 0x000000000816c2ca */ /* 0x000fe200000e0000 */
[----:B------:R-:W-:Y:S01]  /*5420*/  IMAD.U32 R9, RZ, RZ, UR8 ;  /* 0x00000008ff097e24 */ /* 0x000fe2000f8e00ff */
[----:B------:R-:W-:Y:S01]  /*5430*/  @!UP1 UIADD3 UR8, UPT, UPT, UR7, 0x3a00, URZ ;  /* 0x00003a0007089890 */ /* 0x000fe2000fffe0ff */
[----:B------:R-:W-:Y:S01]  /*5440*/  LOP3.LUT R27, R27, R0, RZ, 0x3c, !PT ;  /* 0x000000001b1b7212 */ /* 0x000fe200078e3cff */
[----:B------:R-:W-:Y:S01]  /*5450*/  VOTEU.ALL UP1, P4 ;  /* 0x0000000000ff7886 */ /* 0x000fe20002020000 */
[----:B------:R-:W-:Y:S01]  /*5460*/  IMAD.IADD R14, R11, 0x1, R95 ;  /* 0x000000010b0e7824 */ /* 0x000fe200078e025f */
[----:B------:R-:W-:Y:S02]  /*5470*/  @!P4 R2UR UR23, R9 ;  /* 0x000000000917c2ca */ /* 0x000fe400000e0000 */
[----:B------:R-:W-:Y:S11]  /*5480*/  SEL R28, R28, RZ, P0 ;  /* 0x000000ff1c1c7207 */ /* 0x000ff60000000000 */
[----:B------:R2:W-:Y:S01]  /*5490*/  @!UP2 UTMALDG.3D [UR16], [UR22], desc[UR14] ;  /* 0x00000e101600a5b4 */ /* 0x0005e20008011000 */
[----:B------:R2:W-:Y:S01]  /*54a0*/  @!UP1 UTMALDG.3D [UR8], [UR22], desc[UR14] ;  /* 0x00000e08160095b4 */ /* 0x0005e20008011000 */
[----:B------:R2:W-:Y:S01]  /*54b0*/  @!P4 SYNCS.ARRIVE.TRANS64.RED.A0TR RZ, [UR7+0x98], R25 ;  /* 0x00009819ffffc9a7 */ /* 0x0005e20008300407 */
[----:B------:R-:W-:Y:S01]  /*54c0*/  UPLOP3.LUT UP1, UPT, UPT, UPT, UPT, 0x80, 0x8 ;  /* 0x000000000008789c */ /* 0x000fe20003f2f070 */
[----:B------:R-:W-:Y:S01]  /*54d0*/  SYNCS.ARRIVE.TRANS64.RED.A1T0 RZ, [UR13], RZ ;  /* 0x000000ffffff79a7 */ /* 0x000fe2000810040d */
[----:B------:R-:W-:Y:S09]  /*54e0*/  @P3 BRA `(.L_x_100) ;  /* 0xfffffff000343947 */ /* 0x000ff2000383ffff */
[----:B------:R-:W-:-:S04]  /*54f0*/  SHF.L.U32 R2, R29, 0x1f, RZ ;  /* 0x0000001f1d027819 */ /* 0x000fc800000006ff */
[----:B------:R-:W1:Y:S02]  /*5500*/  SYNCS.PHASECHK.TRANS64.TRYWAIT P0, [UR7+0xa0], R2 ;  /* 0x0000a002ff0075a7 */ /* 0x000e640008001107 */
[----:B-1----:R-:W-:Y:S05]  /*5510*/  @!P0 BRA `(.L_x_101) ;  /* 0x0000005000b88947 */ /* 0x002fea0003800000 */
.L_x_196:
[----:B------:R-:W4:Y:S02]  /*5520*/  SYNCS.PHASECHK.TRANS64.TRYWAIT P0, [UR7+0xa8], R2 ;  /* 0x0000a802ff0075a7 */ /* 0x000f240008001107 */
[----:B----4-:R-:W-:Y:S05]  /*5530*/  @!P0 BRA `(.L_x_102) ;  /* 0x0000005000c88947 */ /* 0x010fea0003800000 */
.L_x_198:
[----:B------:R-:W4:Y:S02]  /*5540*/  SYNCS.PHASECHK.TRANS64.TRYWAIT P0, [UR7+0xb0], R2 ;  /* 0x0000b002ff0075a7 */ /* 0x000f240008001107 */
[----:B----4-:R-:W-:Y:S05]  /*5550*/  @!P0 BRA `(.L_x_103) ;  /* 0x0000005000d88947 */ /* 0x010fea0003800000 */
.L_x_200:
[----:B-1----:R-:W-:-:S07]  /*5560*/  MOV R0, UR7 ;  /* 0x0000000700007c02 */ /* 0x002fce0008000f00 */
.L_x_104:
[----:B-1----:R-:W-:-:S04]  /*5570*/  SHF.L.U32 R2, R29, 0x1f, RZ ;  /* 0x0000001f1d027819 */ /* 0x002fc800000006ff */
[----:B------:R1:W4:Y:S03]  /*5580*/  SYNCS.PHASECHK.TRANS64.TRYWAIT P0, [R0+URZ+0xb8], R2 ;  /* 0x0000b802000075a7 */ /* 0x00032600080011ff */
[----:B----4-:R-:W-:Y:S05]  /*5590*/  @!P0 NANOSLEEP.SYNCS 0x989680 ;  /* 0x009896800000895d */ /* 0x010fea0003900000 */
[----:B------:R-:W4:Y:S02]  /*55a0*/  @!P0 SYNCS.PHASECHK.TRANS64 P0, [R0+URZ+0xb8], R2 ;  /* 0x0000b802000085a7 */ /* 0x000f2400080010ff */
[----:B--2-4-:R-:W-:Y:S05]  /*55b0*/  @P0 EXIT ;  /* 0x000000000000094d */ /* 0x014fea0003800000 */
[----:B------:R-:W-:Y:S05]  /*55c0*/  BRA `(.L_x_104) ;  /* 0xfffffffc00e87947 */ /* 0x000fea000383ffff */
.L_x_89:
[----:B------:R-:W-:-:S06]  /*55d0*/  UISETP.GE.AND UP1, UPT, UR10, 0x4, UPT ;  /* 0x000000040a00788c */ /* 0x000fcc000bf26270 */
[----:B------:R-:W-:-:S13]  /*55e0*/  PLOP3.LUT P0, PT, PT, PT, UP1, 0x80, 0x8 ;  /* 0x000000000008781c */ /* 0x000fda0003f0f018 */
[----:B------:R-:W-:Y:S05]  /*55f0*/  @!P0 EXIT ;  /* 0x000000000000894d */ /* 0x000fea0003800000 */
[----:B------:R-:W-:Y:S01]  /*5600*/  BAR.SYNC.DEFER_BLOCKING 0x6, 0xa0 ;  /* 0x0182800000007b1d */ /* 0x000fe20000010000 */
[C---:B------:R-:W-:Y:S01]  /*5610*/  IMAD.SHL.U32 R101, R109.reuse, 0x20, RZ ;  /* 0x000000206d657824 */ /* 0x040fe200078e00ff */
[----:B------:R-:W-:Y:S01]  /*5620*/  CS2R R106, SRZ ;  /* 0x00000000006a7805 */ /* 0x000fe2000001ff00 */
[C---:B------:R-:W-:Y:S01]  /*5630*/  IMAD.SHL.U32 R2, R109.reuse, 0x4, RZ ;  /* 0x000000046d027824 */ /* 0x040fe200078e00ff */
[----:B------:R-:W-:Y:S01]  /*5640*/  CS2R R104, SRZ ;  /* 0x0000000000687805 */ /* 0x000fe2000001ff00 */
[----:B------:R-:W-:Y:S01]  /*5650*/  IMAD.U32 R46, R109, 0x10000, RZ ;  /* 0x000100006d2e7824 */ /* 0x000fe200078e00ff */
[----:B------:R-:W-:Y:S02]  /*5660*/  UMOV UR49, 0x400 ;  /* 0x0000040000317882 */ /* 0x000fe40000000000 */
[----:B------:R-:W1:Y:S01]  /*5670*/  LDC R99, c[0x0][0x370] ;  /* 0x0000dc00ff637b82 */ /* 0x000e620000000800 */
[----:B------:R-:W-:Y:S01]  /*5680*/  ULEA UR49, UR37, UR49, 0x18 ;  /* 0x0000003125317291 */ /* 0x000fe2000f8ec0ff */
[C---:B------:R-:W-:Y:S01]  /*5690*/  LOP3.LUT R3, R101.reuse, 0x80, RZ, 0xc0, !PT ;  /* 0x0000008065037812 */ /* 0x040fe200078ec0ff */
[C---:B------:R-:W-:Y:S01]  /*56a0*/  IMAD.SHL.U32 R4, R102.reuse, 0x400, RZ ;  /* 0x0000040066047824 */ /* 0x040fe200078e00ff */
[----:B------:R-:W-:Y:S01]  /*56b0*/  LOP3.LUT R100, R101, 0xb60, RZ, 0xc0, !PT ;  /* 0x00000b6065647812 */ /* 0x000fe200078ec0ff */
[----:B------:R-:W-:Y:S01]  /*56c0*/  UIADD3 UR4, UPT, UPT, UR49, 0x4200, URZ ;  /* 0x0000420031047890 */ /* 0x000fe2000fffe0ff */
[----:B------:R-:W-:Y:S01]  /*56d0*/  LOP3.LUT R2, R3, 0x10, R2, 0xf8, !PT ;  /* 0x0000001003027812 */ /* 0x000fe200078ef802 */
[----:B------:R-:W-:Y:S01]  /*56e0*/  IMAD.SHL.U32 R3, R102, 0x200000, RZ ;  /* 0x0020000066037824 */ /* 0x000fe200078e00ff */
[----:B------:R-:W2:Y:S01]  /*56f0*/  LDC R42, c[0x0][0xb0c] ;  /* 0x0002c300ff2a7b82 */ /* 0x000ea20000000800 */
[----:B------:R-:W-:Y:S01]  /*5700*/  LOP3.LUT R100, R100, 0x400, R4, 0xf8, !PT ;  /* 0x0000040064647812 */ /* 0x000fe200078ef804 */
[----:B------:R-:W-:Y:S01]  /*5710*/  IMAD.MOV.U32 R45, RZ, RZ, RZ ;  /* 0x000000ffff2d7224 */ /* 0x000fe200078e00ff */
[----:B------:R-:W-:Y:S01]  /*5720*/  LOP3.LUT P0, RZ, R101, 0x80, RZ, 0xc0, !PT ;  /* 0x0000008065ff7812 */ /* 0x000fe2000780c0ff */
[----:B------:R-:W-:Y:S01]  /*5730*/  IMAD.MOV.U32 R112, RZ, RZ, RZ ;  /* 0x000000ffff707224 */ /* 0x000fe200078e00ff */
[----:B------:R-:W-:Y:S01]  /*5740*/  LOP3.LUT R3, R3, 0x200000, RZ, 0xc0, !PT ;  /* 0x0020000003037812 */ /* 0x000fe200078ec0ff */
[----:B------:R-:W-:Y:S01]  /*5750*/  IMAD.U32 R108, RZ, RZ, UR4 ;  /* 0x00000004ff6c7e24 */ /* 0x000fe2000f8e00ff */
[----:B------:R-:W-:Y:S01]  /*5760*/  LOP3.LUT R100, R100, R2, RZ, 0xfc, !PT ;  /* 0x0000000264647212 */ /* 0x000fe200078efcff */
[----:B------:R-:W3:Y:S01]  /*5770*/  LDC R97, c[0x0][0xb20] ;  /* 0x0002c800ff617b82 */ /* 0x000ee20000000800 */
[----:B------:R-:W4:Y:S01]  /*5780*/  LDS R0, [UR49+0x180] ;  /* 0x00018031ff007984 */ /* 0x000f220008000800 */
[----:B------:R-:W-:Y:S01]  /*5790*/  LOP3.LUT R46, R3, 0x400000, R46, 0xf8, !PT ;  /* 0x00400000032e7812 */ /* 0x000fe200078ef82e */
[----:B------:R-:W1:Y:S01]  /*57a0*/  LDCU.64 UR52, c[0x0][0x348] ;  /* 0x00006900ff3477ac */ /* 0x000e620008000a00 */
[----:B------:R-:W-:-:S02]  /*57b0*/  P2R R2, PR, RZ, 0x1 ;  /* 0x00000001ff027803 */ /* 0x000fc40000000000 */
[----:B------:R-:W-:Y:S01]  /*57c0*/  LOP3.LUT R109, R109, 0x60, RZ, 0xc0, !PT ;  /* 0x000000606d6d7812 */ /* 0x000fe200078ec0ff */
[----:B------:R-:W1:Y:S01]  /*57d0*/  LDCU.64 UR38, c[0x0][0x888] ;  /* 0x00011100ff2677ac */ /* 0x000e620008000a00 */
[----:B------:R-:W1:Y:S01]  /*57e0*/  LDC R41, c[0x0][0xb30] ;  /* 0x0002cc00ff297b82 */ /* 0x000e620000000800 */
[----:B------:R-:W1:Y:S01]  /*57f0*/  LDCU.64 UR44, c[0x0][0x890] ;  /* 0x00011200ff2c77ac */ /* 0x000e620008000a00 */
[----:B------:R-:W-:-:S06]  /*5800*/  UIADD3 UR48, UPT, UPT, UR49, 0x200, URZ ;  /* 0x0000020031307890 */ /* 0x000fcc000fffe0ff */
[----:B------:R-:W1:Y:S08]  /*5810*/  LDC.64 R92, c[0x0][0xb10] ;  /* 0x0002c400ff5c7b82 */ /* 0x000e700000000a00 */
[----:B------:R-:W1:Y:S08]  /*5820*/  LDC.64 R38, c[0x0][0xb18] ;  /* 0x0002c600ff267b82 */ /* 0x000e700000000a00 */
[----:B------:R-:W1:Y:S08]  /*5830*/  LDC.64 R36, c[0x0][0xb28] ;  /* 0x0002ca00ff247b82 */ /* 0x000e700000000a00 */
[----:B------:R-:W1:Y:S01]  /*5840*/  LDC.64 R90, c[0x0][0x8b0] ;  /* 0x00022c00ff5a7b82 */ /* 0x000e620000000a00 */
[----:B----4-:R-:W-:-:S07]  /*5850*/  IMAD.IADD R46, R0, 0x1, R46 ;  /* 0x00000001002e7824 */ /* 0x010fce00078e022e */
[----:B------:R-:W4:Y:S08]  /*5860*/  LDC.64 R88, c[0x0][0x8a8] ;  /* 0x00022a00ff587b82 */ /* 0x000f300000000a00 */
[----:B--23--:R-:W1:Y:S02]  /*5870*/  LDC R98, c[0x0][0x374] ;  /* 0x0000dd00ff627b82 */ /* 0x00ce640000000800 */
.L_x_146:
[----:B------:R-:W-:Y:S02]  /*5880*/  LEA R0, R112, UR49, 0x3 ;  /* 0x0000003170007c11 */ /* 0x000fe4000f8e18ff */
[----:B------:R-:W-:Y:S02]  /*5890*/  SHF.L.U32 R2, R106, 0x1f, RZ ;  /* 0x0000001f6a027819 */ /* 0x000fe400000006ff */
[----:B------:R-:W-:Y:S02]  /*58a0*/  LEA R16, R112, UR49, 0x4 ;  /* 0x0000003170107c11 */ /* 0x000fe4000f8e20ff */
[----:B------:R-:W2:Y:S02]  /*58b0*/  SYNCS.PHASECHK.TRANS64.TRYWAIT P0, [R0+URZ+0xd0], R2 ;  /* 0x0000d002000075a7 */ /* 0x000ea400080011ff */
[----:B-12---:R-:W-:Y:S05]  /*58c0*/  @!P0 BRA `(.L_x_105) ;  /* 0x0000005000148947 */ /* 0x006fea0003800000 */
.L_x_201:
[----:B------:R-:W3:Y:S01]  /*58d0*/  LDC.64 R10, c[0x0][0xb10] ;  /* 0x0002c400ff0a7b82 */ /* 0x000ee20000000a00 */
[----:B------:R-:W4:Y:S01]  /*58e0*/  LDS.128 R16, [R16+0x160] ;  /* 0x0001600010107984 */ /* 0x000f220000000c00 */
[----:B-1----:R-:W-:Y:S01]  /*58f0*/  ISETP.NE.AND P1, PT, R41, 0x1, PT ;  /* 0x000000012900780c */ /* 0x002fe20003f25270 */
[----:B--2---:R-:W-:Y:S01]  /*5900*/  VIADD R0, R0, 0xe0 ;  /* 0x000000e000007836 */ /* 0x004fe20000000000 */
[----:B------:R-:W-:Y:S04]  /*5910*/  ISETP.GE.AND P0, PT, R40, 0x1, PT ;  /* 0x000000012800780c */ /* 0x000fe80003f06270 */
[----:B------:R-:W1:Y:S01]  /*5920*/  LDC.64 R8, c[0x0][0xb18] ;  /* 0x0002c600ff087b82 */ /* 0x000e620000000a00 */
[----:B------:R-:W-:Y:S01]  /*5930*/  PRMT R0, RZ, 0x654, R0 ;  /* 0x00000654ff007816 */ /* 0x000fe20000000000 */
[----:B------:R-:W-:Y:S01]  /*5940*/  @!PT LDS RZ, [RZ] ;  /* 0x00000000fffff984 */ /* 0x000fe20000000800 */
[----:B------:R-:W-:Y:S01]  /*5950*/  @!PT LDS RZ, [RZ] ;  /* 0x00000000fffff984 */ /* 0x000fe20000000800 */
[----:B------:R-:W-:Y:S01]  /*5960*/  @!PT LDS RZ, [RZ] ;  /* 0x00000000fffff984 */ /* 0x000fe20000000800 */
[----:B------:R-:W-:Y:S01]  /*5970*/  @!PT LDS RZ, [RZ] ;  /* 0x00000000fffff984 */ /* 0x000fe20000000800 */
[----:B------:R2:W-:Y:S06]  /*5980*/  MEMBAR.ALL.CTA ;  /* 0x0000000000007992 */ /* 0x0005ec0000008000 */
[----:B--2---:R-:W2:Y:S01]  /*5990*/  FENCE.VIEW.ASYNC.S ;  /* 0x00000000000073c6 */ /* 0x004ea20000000000 */
[----:B------:R-:W1:Y:S08]  /*59a0*/  @!P1 LDC R12, c[0x0][0xb20] ;  /* 0x0002c800ff0c9b82 */ /* 0x000e700000000800 */
[----:B------:R-:W1:Y:S01]  /*59b0*/  @!P1 LDC R7, c[0x0][0xb0c] ;  /* 0x0002c300ff079b82 */ /* 0x000e620000000800 */
[----:B--2---:R2:W-:Y:S01]  /*59c0*/  SYNCS.ARRIVE.TRANS64.RED.A1T0 RZ, [R0+URZ], RZ ;  /* 0x000000ff00ff79a7 */ /* 0x0045e200081004ff */
[----:B----4-:R-:W-:Y:S04]  /*59d0*/  LOP3.LUT P4, RZ, R18, 0x1, RZ, 0xc0, !PT ;  /* 0x0000000112ff7812 */ /* 0x010fe8000788c0ff */
[----:B------:R-:W-:Y:S09]  /*59e0*/  P2R R110, PR, RZ, 0x10 ;  /* 0x00000010ff6e7803 */ /* 0x000ff20000000000 */
[----:B------:R-:W-:Y:S02]  /*59f0*/  @P4 MOV R44, R16 ;  /* 0x00000010002c4202 */ /* 0x000fe40000000f00 */
[----:B------:R-:W-:Y:S01]  /*5a00*/  @P4 LOP3.LUT R43, R17, 0xffff, RZ, 0xc0, !PT ;  /* 0x0000ffff112b4812 */ /* 0x000fe200078ec0ff */
[----:B--23--:R-:W-:Y:S06]  /*5a10*/  @!P0 BRA `(.L_x_106) ;  /* 0x0000000000a48947 */ /* 0x00cfec0003800000 */
[----:B------:R-:W-:Y:S01]  /*5a20*/  IMAD.HI.U32 R0, R98, R39, RZ ;  /* 0x0000002762007227 */ /* 0x000fe200078e00ff */
[----:B------:R-:W-:Y:S02]  /*5a30*/  ISETP.NE.AND P0, PT, R38, 0x1, PT ;  /* 0x000000012600780c */ /* 0x000fe40003f05270 */
[----:B------:R-:W-:Y:S01]  /*5a40*/  ISETP.NE.AND P2, PT, R40, 0x1, PT ;  /* 0x000000012800780c */ /* 0x000fe20003f45270 */
[----:B------:R-:W-:Y:S01]  /*5a50*/  IMAD.HI.U32 R4, R99, R92, RZ ;  /* 0x0000005c63047227 */ /* 0x000fe200078e00ff */
[----:B------:R-:W-:Y:S02]  /*5a60*/  SHF.R.U32.HI R0, RZ, R97, R0 ;  /* 0x00000061ff007219 */ /* 0x000fe40000011600 */
[----:B------:R-:W-:Y:S01]  /*5a70*/  ISETP.NE.AND P3, PT, R42, 0x1, PT ;  /* 0x000000012a00780c */ /* 0x000fe20003f65270 */
[----:B------:R-:W-:Y:S01]  /*5a80*/  IMAD.HI.U32 R6, R43, R39, RZ ;  /* 0x000000272b067227 */ /* 0x000fe200078e00ff */
[-C--:B------:R-:W-:Y:S02]  /*5a90*/  SHF.R.U32.HI R4, RZ, R93.reuse, R4 ;  /* 0x0000005dff047219 */ /* 0x080fe40000011604 */
[----:B------:R-:W-:Y:S01]  /*5aa0*/  SEL R0, R98, R0, !P0 ;  /* 0x0000000062007207 */ /* 0x000fe20004000000 */
[----:B------:R-:W-:Y:S01]  /*5ab0*/  IMAD.HI.U32 R5, R44, R92, RZ ;  /* 0x0000005c2c057227 */ /* 0x000fe200078e00ff */
[----:B------:R-:W-:Y:S03]  /*5ac0*/  SEL R4, R99, R4, !P3 ;  /* 0x0000000463047207 */ /* 0x000fe60005800000 */
[-C--:B------:R-:W-:Y:S01]  /*5ad0*/  IMAD.HI.U32 R3, R0, R36.reuse, RZ ;  /* 0x0000002400037227 */ /* 0x080fe200078e00ff */
[----:B------:R-:W-:Y:S03]  /*5ae0*/  SHF.R.U32.HI R5, RZ, R93, R5 ;  /* 0x0000005dff057219 */ /* 0x000fe60000011605 */
[----:B------:R-:W-:Y:S01]  /*5af0*/  IMAD.HI.U32 R2, R4, R36, RZ ;  /* 0x0000002404027227 */ /* 0x000fe200078e00ff */
[----:B------:R-:W-:Y:S02]  /*5b00*/  @P2 SHF.R.U32.HI R0, RZ, R37, R3 ;  /* 0x00000025ff002219 */ /* 0x000fe40000011603 */
[----:B------:R-:W-:Y:S02]  /*5b10*/  SHF.R.U32.HI R3, RZ, R97, R6 ;  /* 0x00000061ff037219 */ /* 0x000fe40000011606 */
[----:B------:R-:W-:Y:S01]  /*5b20*/  @P2 SHF.R.U32.HI R4, RZ, R37, R2 ;  /* 0x00000025ff042219 */ /* 0x000fe20000011602 */
[----:B------:R-:W-:Y:S01]  /*5b30*/  IMAD R0, R40, R0, RZ ;  /* 0x0000000028007224 */ /* 0x000fe200078e02ff */
[----:B------:R-:W-:Y:S02]  /*5b40*/  SEL R3, R43, R3, !P0 ;  /* 0x000000032b037207 */ /* 0x000fe40004000000 */
[----:B------:R-:W-:Y:S01]  /*5b50*/  SEL R2, R44, R5, !P3 ;  /* 0x000000052c027207 */ /* 0x000fe20005800000 */
[----:B------:R-:W-:Y:S01]  /*5b60*/  IMAD R5, R40, R4, RZ ;  /* 0x0000000428057224 */ /* 0x000fe200078e02ff */
[C---:B------:R-:W-:Y:S01]  /*5b70*/  ISETP.GE.AND P0, PT, R3.reuse, R0, PT ;  /* 0x000000000300720c */ /* 0x040fe20003f06270 */
[C---:B------:R-:W-:Y:S03]  /*5b80*/  IMAD.HI.U32 R0, R3.reuse, R36, RZ ;  /* 0x0000002403007227 */ /* 0x040fe600078e00ff */
[C---:B------:R-:W-:Y:S02]  /*5b90*/  ISETP.GE.OR P0, PT, R2.reuse, R5, P0 ;  /* 0x000000050200720c */ /* 0x040fe40000706670 */
[----:B------:R-:W-:Y:S04]  /*5ba0*/  SHF.R.U32.HI R0, RZ, R37, R0 ;  /* 0x00000025ff007219 */ /* 0x000fe80000011600 */
[C---:B------:R-:W-:Y:S05]  /*5bb0*/  SEL R6, R3.reuse, R0, !P2 ;  /* 0x0000000003067207 */ /* 0x040fea0005000000 */
        /* <DEDUP_REMOVED lines=14> */
[----:B------:R-:W-:Y:S07]  /*5ca0*/  IMAD R43, R3, R38, R43 ;  /* 0x00000026032b7224 */ /* 0x000fee00078e022b */
.L_x_106:
[----:B-1----:R-:W-:Y:S01]  /*5cb0*/  @!P1 ISETP.NE.AND P0, PT, R8, 0x1, PT ;  /* 0x000000010800980c */ /* 0x002fe20003f05270 */
[----:B------:R-:W-:Y:S01]  /*5cc0*/  @!P1 IMAD.HI.U32 R0, R44, R10, RZ ;  /* 0x0000000a2c009227 */ /* 0x000fe200078e00ff */
[----:B------:R-:W-:Y:S01]  /*5cd0*/  @!P1 ISETP.NE.AND P2, PT, R7, 0x1, PT ;  /* 0x000000010700980c */ /* 0x000fe20003f45270 */
[----:B------:R-:W-:Y:S01]  /*5ce0*/  ULOP3.LUT UP0, URZ, UR48, 0x90, URZ, 0xc0, !UPT ;  /* 0x0000009030ff7892 */ /* 0x000fe2000f80c0ff */
[----:B------:R-:W-:Y:S01]  /*5cf0*/  R2UR UR42, R14 ;  /* 0x000000000e2a72ca */ /* 0x000fe200000e0000 */
[----:B------:R-:W-:Y:S01]  /*5d00*/  @!P1 IMAD.HI.U32 R2, R43, R9, RZ ;  /* 0x000000092b029227 */ /* 0x000fe200078e00ff */
[----:B------:R-:W-:Y:S02]  /*5d10*/  @!P1 SHF.R.U32.HI R0, RZ, R11, R0 ;  /* 0x0000000bff009219 */ /* 0x000fe40000011600 */
[----:B------:R-:W-:Y:S01]  /*5d20*/  R2UR UR41, R15 ;  /* 0x000000000f2972ca */ /* 0x000fe200000e0000 */
[----:B------:R-:W-:Y:S01]  /*5d30*/  VIADD R112, R112, 0x1 ;  /* 0x0000000170707836 */ /* 0x000fe20000000000 */
[----:B------:R-:W-:Y:S02]  /*5d40*/  @!P1 SHF.R.U32.HI R2, RZ, R12, R2 ;  /* 0x0000000cff029219 */ /* 0x000fe40000011602 */
[----:B------:R-:W-:Y:S02]  /*5d50*/  @!P1 SEL R3, R44, R0, !P2 ;  /* 0x000000002c039207 */ /* 0x000fe40005000000 */
[----:B------:R-:W-:Y:S02]  /*5d60*/  @!P1 SEL R2, R43, R2, !P0 ;  /* 0x000000022b029207 */ /* 0x000fe40004000000 */
[----:B------:R-:W-:Y:S01]  /*5d70*/  @P4 SHF.R.U32.HI R103, RZ, 0x10, R17 ;  /* 0x00000010ff674819 */ /* 0x000fe20000011611 */
[----:B------:R-:W-:Y:S02]  /*5d80*/  USHF.L.U32 UR42, UR42, 0x6, URZ ;  /* 0x000000062a2a7899 */ /* 0x000fe400080006ff */
[----:B------:R-:W-:Y:S02]  /*5d90*/  @!P1 IMAD.IADD R0, R2, 0x1, -R3 ;  /* 0x0000000102009824 */ /* 0x000fe400078e0a03 */
[----:B------:R-:W-:Y:S01]  /*5da0*/  @!P1 IMAD.IADD R2, R3, 0x1, -R2 ;  /* 0x0000000103029824 */ /* 0x000fe200078e0a02 */
[----:B------:R-:W-:Y:S01]  /*5db0*/  USHF.L.U32 UR41, UR41, 0x8, URZ ;  /* 0x0000000829297899 */ /* 0x000fe200080006ff */
[----:B------:R-:W-:Y:S02]  /*5dc0*/  @!P1 IMAD R44, R0, R7, R44 ;  /* 0x00000007002c9224 */ /* 0x000fe400078e022c */
[----:B------:R-:W-:Y:S01]  /*5dd0*/  @!P1 IMAD R43, R2, R8, R43 ;  /* 0x00000008022b9224 */ /* 0x000fe200078e022b */
[----:B------:R-:W-:Y:S08]  /*5de0*/  BRA.U !UP0, `(.L_x_107) ;  /* 0x0000000108407547 */ /* 0x000ff0000b800000 */
[----:B------:R-:W1:Y:S01]  /*5df0*/  LDCU.64 UR8, c[0x4][0x88] ;  /* 0x01001100ff0877ac */ /* 0x000e620008000a00 */
[----:B------:R-:W-:Y:S01]  /*5e00*/  MOV R3, 0x0 ;  /* 0x0000000000037802 */ /* 0x000fe20000000f00 */
[----:B------:R-:W-:Y:S02]  /*5e10*/  HFMA2 R12, -RZ, RZ, 0, 5.9604644775390625e-08 ;  /* 0x00000001ff0c7431 */ /* 0x000fe400000001ff */
[----:B------:R-:W-:Y:S02]  /*5e20*/  IMAD.MOV.U32 R8, RZ, RZ, 0x70 ;  /* 0x00000070ff087424 */ /* 0x000fe400078e00ff */
[----:B------:R-:W-:Y:S01]  /*5e30*/  IMAD.MOV.U32 R13, RZ, RZ, RZ ;  /* 0x000000ffff0d7224 */ /* 0x000fe200078e00ff */
[----:B------:R-:W2:Y:S01]  /*5e40*/  LDCU.64 UR6, c[0x4][0x90] ;  /* 0x01001200ff0677ac */ /* 0x000ea20008000a00 */
[----:B------:R-:W3:Y:S01]  /*5e50*/  LDC.64 R2, c[0x4][R3] ;  /* 0x0100000003027b82 */ /* 0x000ee20000000a00 */
[----:B------:R-:W4:Y:S01]  /*5e60*/  LDCU.64 UR4, c[0x4][0x8] ;  /* 0x01000100ff0477ac */ /* 0x000f220008000a00 */
[----:B-1----:R-:W-:Y:S01]  /*5e70*/  MOV R5, UR9 ;  /* 0x0000000900057c02 */ /* 0x002fe20008000f00 */
[----:B------:R-:W-:Y:S01]  /*5e80*/  IMAD.U32 R4, RZ, RZ, UR8 ;  /* 0x00000008ff047e24 */ /* 0x000fe2000f8e00ff */
[----:B--2---:R-:W-:Y:S01]  /*5e90*/  MOV R7, UR7 ;  /* 0x0000000700077c02 */ /* 0x004fe20008000f00 */
[----:B------:R-:W-:Y:S01]  /*5ea0*/  IMAD.U32 R6, RZ, RZ, UR6 ;  /* 0x00000006ff067e24 */ /* 0x000fe2000f8e00ff */
[----:B----4-:R-:W-:Y:S01]  /*5eb0*/  MOV R11, UR5 ;  /* 0x00000005000b7c02 */ /* 0x010fe20008000f00 */
[----:B------:R-:W-:Y:S02]  /*5ec0*/  IMAD.U32 R10, RZ, RZ, UR4 ;  /* 0x00000004ff0a7e24 */ /* 0x000fe4000f8e00ff */
[----:B------:R-:W-:Y:S07]  /*5ed0*/  LEPC R20, `(.L_x_107) ;  /* 0x000000001014794e */ /* 0x000fee0000000000 */
[----:B---3-5:R-:W-:Y:S05]  /*5ee0*/  CALL.ABS.NOINC R2 ;  /* 0x0000000002007343 */ /* 0x028fea0003c00000 */
.L_x_107:
[----:B------:R-:W-:Y:S01]  /*5ef0*/  LOP3.LUT P0, RZ, R108, 0x90, RZ, 0xc0, !PT ;  /* 0x000000906cff7812 */ /* 0x000fe2000780c0ff */
[----:B------:R-:W-:Y:S11]  /*5f00*/  BSSY.RECONVERGENT B6, `(.L_x_108) ;  /* 0x0000013000067945 */ /* 0x000ff60003800200 */
[----:B------:R-:W-:Y:S01]  /*5f10*/  @!UPT UIADD3 URZ, UPT, UPT, URZ, URZ, URZ ;  /* 0x000000fffffff290 */ /* 0x000fe2000fffe0ff */
[----:B------:R-:W-:Y:S05]  /*5f20*/  @!P0 BRA `(.L_x_109) ;  /* 0x0000000000408947 */ /* 0x000fea0003800000 */
        /* <DEDUP_REMOVED lines=16> */
.L_x_109:
[----:B------:R-:W-:Y:S05]  /*6030*/  BSYNC.RECONVERGENT B6 ;  /* 0x0000000000067941 */ /* 0x000fea0003800200 */
.L_x_108:
[----:B------:R-:W-:Y:S01]  /*6040*/  ISETP.NE.U32.AND P4, PT, R90, RZ, PT ;  /* 0x000000ff5a00720c */ /* 0x000fe20003f85070 */
[----:B------:R-:W-:Y:S01]  /*6050*/  UISETP.NE.AND UP2, UPT, UR50, URZ, UPT ;  /* 0x000000ff3200728c */ /* 0x000fe2000bf45270 */
[----:B------:R-:W-:Y:S01]  /*6060*/  ISETP.NE.U32.AND P3, PT, RZ, UR38, PT ;  /* 0x00000026ff007c0c */ /* 0x000fe2000bf65070 */
[----:B------:R-:W-:Y:S01]  /*6070*/  UISETP.NE.U32.AND UP1, UPT, UR44, URZ, UPT ;  /* 0x000000ff2c00728c */ /* 0x000fe2000bf25070 */
[----:B------:R-:W-:Y:S01]  /*6080*/  ISETP.NE.AND.EX P4, PT, R91, RZ, PT, P4 ;  /* 0x000000ff5b00720c */ /* 0x000fe20003f85340 */
[----:B------:R-:W-:Y:S01]  /*6090*/  UPLOP3.LUT UP0, UPT, UPT, UPT, UPT, 0x40, 0x4 ;  /* 0x000000000004789c */ /* 0x000fe20003f0e870 */
[----:B------:R-:W-:Y:S01]  /*60a0*/  ISETP.NE.AND.EX P3, PT, RZ, UR39, PT, P3 ;  /* 0x00000027ff007c0c */ /* 0x000fe2000bf65330 */
[----:B------:R-:W-:Y:S01]  /*60b0*/  UISETP.NE.AND.EX UP1, UPT, UR45, URZ, UPT, UP1 ;  /* 0x000000ff2d00728c */ /* 0x000fe2000bf25310 */
[----:B------:R-:W-:Y:S04]  /*60c0*/  PLOP3.LUT P1, PT, PT, PT, UP2, 0x80, 0x8 ;  /* 0x000000000008781c */ /* 0x000fe80003f2f028 */
[----:B------:R-:W-:Y:S06]  /*60d0*/  @UP2 UPLOP3.LUT UP0, UPT, UPT, UPT, UP1, 0x80, 0x8 ;  /* 0x000000000008289c */ /* 0x000fec0003f0f010 */
[----:B------:R-:W-:Y:S01]  /*60e0*/  PLOP3.LUT P0, PT, PT, PT, UP0, 0x80, 0x8 ;  /* 0x000000000008781c */ /* 0x000fe20003f0f008 */
[----:B------:R-:W-:Y:S01]  /*60f0*/  @!UPT UIADD3 URZ, UPT, UPT, URZ, URZ, URZ ;  /* 0x000000fffffff290 */ /* 0x000fe2000fffe0ff */
[----:B------:R-:W-:Y:S11]  /*6100*/  BRA.U !UP1, `(.L_x_110) ;  /* 0x0000000109387547 */ /* 0x000ff6000b800000 */
[----:B------:R-:W-:Y:S01]  /*6110*/  UISETP.NE.U32.AND UP0, UPT, UR38, URZ, UPT ;  /* 0x000000ff2600728c */ /* 0x000fe2000bf05070 */
[----:B------:R-:W-:Y:S02]  /*6120*/  HFMA2 R0, -RZ, RZ, 0, 5.9604644775390625e-08 ;  /* 0x00000001ff007431 */ /* 0x000fe400000001ff */
[----:B------:R-:W-:Y:S01]  /*6130*/  IMAD.MOV.U32 R96, RZ, RZ, 0x1 ;  /* 0x00000001ff607424 */ /* 0x000fe200078e00ff */
[----:B------:R-:W-:Y:S06]  /*6140*/  UISETP.NE.AND.EX UP0, UPT, UR39, URZ, UPT, UP0 ;  /* 0x000000ff2700728c */ /* 0x000fec000bf05300 */
[----:B------:R-:W-:Y:S05]  /*6150*/  PLOP3.LUT P2, PT, PT, PT, UP0, 0x80, 0x8 ;  /* 0x000000000008781c */ /* 0x000fea0003f4f008 */
[----:B------:R-:W1:Y:S01]  /*6160*/  @UP0 LDCU.64 UR6, c[0x0][0x888] ;  /* 0x00011100ff0607ac */ /* 0x000e620008000a00 */
[----:B------:R-:W-:Y:S07]  /*6170*/  @UP0 UIMAD UR4, UR36, UR44, URZ ;  /* 0x0000002c240402a4 */ /* 0x000fee000f8e02ff */
[----:B------:R-:W-:Y:S01]  /*6180*/  @!P2 PRMT R96, R0, 0x7610, R96 ;  /* 0x000076100060a816 */ /* 0x000fe20000000060 */
[----:B-1----:R-:W-:Y:S03]  /*6190*/  @UP0 UIMAD.WIDE UR6, UR4, 0x4, UR6 ;  /* 0x00000004040608a5 */ /* 0x002fe6000f8e0206 */
[----:B------:R-:W1:Y:S03]  /*61a0*/  @!UP0 LDCU UR4, c[0x0][0x880] ;  /* 0x00011000ff0487ac */ /* 0x000e660008000800 */
[----:B------:R-:W-:Y:S01]  /*61b0*/  IMAD.U32 R2, RZ, RZ, UR6 ;  /* 0x00000006ff027e24 */ /* 0x000fe2000f8e00ff */
[----:B------:R-:W-:Y:S05]  /*61c0*/  MOV R3, UR7 ;  /* 0x0000000700037c02 */ /* 0x000fea0008000f00 */
[----:B-----5:R2:W5:Y:S02]  /*61d0*/  @P2 LDG.E R49, desc[UR46][R2.64] ;  /* 0x0000002e02312981 */ /* 0x020564000c1e1900 */
[----:B-12---:R-:W-:Y:S02]  /*61e0*/  @!P2 IMAD.U32 R49, RZ, RZ, UR4 ;  /* 0x00000004ff31ae24 */ /* 0x006fe4000f8e00ff */
.L_x_110:
[----:B------:R-:W-:Y:S05]  /*61f0*/  @!P4 BRA `(.L_x_111) ;  /* 0x000000000020c947 */ /* 0x000fea0003800000 */
[----:B------:R-:W-:Y:S04]  /*6200*/  ISETP.NE.U32.AND P2, PT, R88, RZ, PT ;  /* 0x000000ff5800720c */ /* 0x000fe80003f45070 */
[----:B------:R-:W-:Y:S11]  /*6210*/  ISETP.NE.AND.EX P2, PT, R89, RZ, PT, P2 ;  /* 0x000000ff5900720c */ /* 0x000ff60003f45320 */
[----:B------:R-:W-:Y:S02]  /*6220*/  @!UPT UIADD3 URZ, UPT, UPT, URZ, URZ, URZ ;  /* 0x000000fffffff290 */ /* 0x000fe4000fffe0ff */
[----:B------:R-:W1:Y:S01]  /*6230*/  @P2 LDC.64 R2, c[0x0][0x8a8] ;  /* 0x00022a00ff022b82 */ /* 0x000e620000000a00 */
[----:B------:R-:W-:Y:S04]  /*6240*/  @P2 IMAD R0, R90, UR36, RZ ;  /* 0x000000245a002c24 */ /* 0x000fe8000f8e02ff */
[----:B-1----:R-:W-:Y:S05]  /*6250*/  @P2 IMAD.WIDE R2, R0, 0x4, R2 ;  /* 0x0000000400022825 */ /* 0x002fea00078e0202 */
[----:B-----5:R1:W5:Y:S02]  /*6260*/  @P2 LDG.E R47, desc[UR46][R2.64] ;  /* 0x0000002e022f2981 */ /* 0x020364000c1e1900 */
[----:B-1----:R-:W2:Y:S02]  /*6270*/  @!P2 LDC R47, c[0x0][0x8a0] ;  /* 0x00022800ff2fab82 */ /* 0x002ea40000000800 */
.L_x_111:
[----:B-----5:R-:W-:Y:S01]  /*6280*/  FSETP.NEU.AND P2, PT, R49, RZ, PT ;  /* 0x000000ff3100720b */ /* 0x020fe20003f4d000 */
[----:B------:R-:W-:Y:S01]  /*6290*/  BSSY B1, `(.L_x_112) ;  /* 0x0000042000017945 */ /* 0x000fe20003800000 */
[----:B------:R-:W-:Y:S01]  /*62a0*/  SEL R2, RZ, 0xffffffff, P3 ;  /* 0xffffffffff027807 */ /* 0x000fe20001800000 */
[----:B------:R-:W-:Y:S01]  /*62b0*/  IMAD.MOV.U32 R114, RZ, RZ, 0x1 ;  /* 0x00000001ff727424 */ /* 0x000fe200078e00ff */
[----:B------:R-:W-:Y:S01]  /*62c0*/  LOP3.LUT P3, RZ, R96, 0xff, RZ, 0xc0, !PT ;  /* 0x000000ff60ff7812 */ /* 0x000fe2000786c0ff */
[----:B------:R-:W-:Y:S01]  /*62d0*/  IMAD R48, R45, 0x80, R46 ;  /* 0x000000802d307824 */ /* 0x000fe200078e022e */
[----:B------:R-:W-:Y:S02]  /*62e0*/  @P1 SEL R0, RZ, 0xffffffff, P2 ;  /* 0xffffffffff001807 */ /* 0x000fe40001000000 */
[----:B------:R-:W-:Y:S02]  /*62f0*/  CS2R R86, SRZ ;  /* 0x0000000000567805 */ /* 0x000fe4000001ff00 */
[----:B------:R-:W-:Y:S02]  /*6300*/  LEA R3, R105, UR49, 0x3 ;  /* 0x0000003169037c11 */ /* 0x000fe4000f8e18ff */
[----:B------:R-:W-:Y:S02]  /*6310*/  CS2R R84, SRZ ;  /* 0x0000000000547805 */ /* 0x000fe4000001ff00 */
[----:B------:R-:W-:Y:S02]  /*6320*/  @P0 SEL R0, R2, R0, !P3 ;  /* 0x0000000002000207 */ /* 0x000fe40005800000 */
[----:B------:R-:W-:Y:S02]  /*6330*/  CS2R R82, SRZ ;  /* 0x0000000000527805 */ /* 0x000fe4000001ff00 */
[----:B------:R-:W-:Y:S02]  /*6340*/  LEA R111, R45, UR49, 0x3 ;  /* 0x000000312d6f7c11 */ /* 0x000fe4000f8e18ff */
[----:B------:R-:W-:Y:S02]  /*6350*/  CS2R R80, SRZ ;  /* 0x0000000000507805 */ /* 0x000fe4000001ff00 */
[----:B------:R-:W-:Y:S02]  /*6360*/  @P1 LOP3.LUT R0, R0, 0x1, RZ, 0xc0, !PT ;  /* 0x0000000100001812 */ /* 0x000fe400078ec0ff */
[----:B------:R-:W-:Y:S02]  /*6370*/  SHF.L.U32 R4, R107, 0x1f, RZ ;  /* 0x0000001f6b047819 */ /* 0x000fe400000006ff */
[----:B------:R-:W-:Y:S04]  /*6380*/  ISETP.NE.U32.OR P5, PT, R0, 0x1, !P1 ;  /* 0x000000010000780c */ /* 0x000fe80004fa5470 */
[----:B------:R-:W-:Y:S09]  /*6390*/  P2R R117, PR, RZ, 0x20 ;  /* 0x00000020ff757803 */ /* 0x000ff20000000000 */
[----:B------:R-:W-:Y:S04]  /*63a0*/  @P5 SHF.L.U32 R0, R104, 0x1f, RZ ;  /* 0x0000001f68005819 */ /* 0x000fe800000006ff */
[----:B------:R1:W3:Y:S01]  /*63b0*/  @P5 SYNCS.PHASECHK.TRANS64.TRYWAIT P1, [R3+URZ+0x80], R0 ;  /* 0x00008000030055a7 */ /* 0x0002e200080211ff */
[----:B------:R4:W2:Y:S01]  /*63c0*/  SYNCS.PHASECHK.TRANS64.TRYWAIT P0, [R111+URZ+0xf0], R4 ;  /* 0x0000f0046f0075a7 */ /* 0x0008a200080011ff */
[----:B-1----:R-:W-:Y:S02]  /*63d0*/  SEL R0, RZ, 0xffffffff, P2 ;  /* 0xffffffffff007807 */ /* 0x002fe40001000000 */
[----:B------:R-:W-:Y:S11]  /*63e0*/  PLOP3.LUT P2, PT, PT, PT, UP1, 0x80, 0x8 ;  /* 0x000000000008781c */ /* 0x000ff60003f4f018 */
[----:B------:R-:W-:Y:S02]  /*63f0*/  @!UPT UIADD3 URZ, UPT, UPT, URZ, URZ, URZ ;  /* 0x000000fffffff290 */ /* 0x000fe4000fffe0ff */
[----:B------:R-:W-:Y:S04]  /*6400*/  @P2 SEL R0, R2, R0, !P3 ;  /* 0x0000000002002207 */ /* 0x000fe80005800000 */
[----:B------:R-:W-:Y:S04]  /*6410*/  LOP3.LUT R0, R0, 0x1, RZ, 0xc0, !PT ;  /* 0x0000000100007812 */ /* 0x000fe800078ec0ff */
[----:B------:R-:W-:Y:S04]  /*6420*/  ISETP.NE.U32.AND P4, PT, R0, 0x1, PT ;  /* 0x000000010000780c */ /* 0x000fe80003f85070 */
[----:B------:R-:W-:Y:S02]  /*6430*/  P2R R115, PR, RZ, 0x10 ;  /* 0x00000010ff737803 */ /* 0x000fe40000000000 */
[----:B---3--:R-:W-:Y:S01]  /*6440*/  @P5 SEL R114, RZ, 0x1, !P1 ;  /* 0x00000001ff725807 */ /* 0x008fe20004800000 */
[----:B--2-4-:R-:W-:Y:S06]  /*6450*/  @!P5 BRA `(.L_x_113) ;  /* 0x000000000094d947 */ /* 0x014fec0003800000 */
[----:B------:R-:W-:Y:S01]  /*6460*/  @P4 IMAD R5, R105, 0x1000, R100 ;  /* 0x0000100069054824 */ /* 0x000fe200078e0264 */
[----:B------:R-:W-:Y:S01]  /*6470*/  LOP3.LUT P5, RZ, R101, 0x80, RZ, 0xc0, !PT ;  /* 0x0000008065ff7812 */ /* 0x000fe200078ac0ff */
[----:B------:R-:W-:Y:S01]  /*6480*/  BSSY B0, `(.L_x_114) ;  /* 0x0000010000007945 */ /* 0x000fe20003800000 */
[----:B------:R-:W-:Y:S01]  /*6490*/  ISETP.NE.AND P2, PT, R114, RZ, PT ;  /* 0x000000ff7200720c */ /* 0x000fe20003f45270 */
[----:B------:R-:W-:Y:S01]  /*64a0*/  @P4 VIADD R2, R5, UR49 ;  /* 0x0000003105024c36 */ /* 0x000fe20008000000 */
[----:B------:R-:W-:Y:S02]  /*64b0*/  PLOP3.LUT P1, PT, PT, PT, PT, 0x8, 0x80 ;  /* 0x000000000080781c */ /* 0x000fe40003f2e170 */
[----:B------:R-:W-:Y:S02]  /*64c0*/  CS2R R82, SRZ ;  /* 0x0000000000527805 */ /* 0x000fe4000001ff00 */
[----:B------:R-:W-:Y:S01]  /*64d0*/  @P4 PLOP3.LUT P1, PT, P5, PT, PT, 0x80, 0x8 ;  /* 0x000000000008481c */ /* 0x000fe20002f2f070 */
[C---:B------:R-:W-:Y:S01]  /*64e0*/  @P4 VIADD R0, R2.reuse, 0x200 ;  /* 0x0000020002004836 */ /* 0x040fe20000000000 */
[----:B------:R-:W-:Y:S01]  /*64f0*/  CS2R R80, SRZ ;  /* 0x0000000000507805 */ /* 0x000fe2000001ff00 */
[----:B------:R-:W-:Y:S01]  /*6500*/  @P4 VIADD R2, R2, 0x210 ;  /* 0x0000021002024836 */ /* 0x000fe20000000000 */
[----:B------:R-:W-:Y:S02]  /*6510*/  CS2R R86, SRZ ;  /* 0x0000000000567805 */ /* 0x000fe4000001ff00 */
[----:B------:R-:W-:Y:S07]  /*6520*/  CS2R R84, SRZ ;  /* 0x0000000000547805 */ /* 0x000fee000001ff00 */
[----:B------:R-:W-:Y:S01]  /*6530*/  @P1 VIADD R2, R0, 0xfffffff0 ;  /* 0xfffffff000021836 */ /* 0x000fe20000000000 */
[----:B------:R-:W-:Y:S06]  /*6540*/  @P2 BRA `(.L_x_115) ;  /* 0x00000000000c2947 */ /* 0x000fec0003800000 */
[----:B------:R-:W-:Y:S04]  /*6550*/  SHF.L.U32 R0, R104, 0x1f, RZ ;  /* 0x0000001f68007819 */ /* 0x000fe800000006ff */
[----:B------:R-:W1:Y:S02]  /*6560*/  SYNCS.PHASECHK.TRANS64.TRYWAIT P1, [R3+URZ+0x80], R0 ;  /* 0x00008000030075a7 */ /* 0x000e6400080211ff */
[----:B-1----:R-:W-:Y:S05]  /*6570*/  @!P1 BRA `(.L_x_116) ;  /* 0x0000004000fc9947 */ /* 0x002fea0003800000 */
.L_x_115:
[----:B------:R-:W-:Y:S05]  /*6580*/  BSYNC B0 ;  /* 0x0000000000007941 */ /* 0x000fea0003800000 */
.L_x_114:
[----:B------:R-:W-:Y:S01]  /*6590*/  ISETP.NE.AND P1, PT, R115, RZ, PT ;  /* 0x000000ff7300720c */ /* 0x000fe20003f25270 */
[----:B-1----:R-:W-:Y:S02]  /*65a0*/  VIADD R3, R3, 0xa0 ;  /* 0x000000a003037836 */ /* 0x002fe40000000000 */
[----:B------:R-:W-:Y:S02]  /*65b0*/  IMAD.U32 R0, RZ, RZ, UR37 ;  /* 0x00000025ff007e24 */ /* 0x000fe4000f8e00ff */
[----:B------:R-:W-:Y:S03]  /*65c0*/  VIADD R105, R105, 0x1 ;  /* 0x0000000169697836 */ /* 0x000fe60000000000 */
[----:B------:R-:W-:Y:S05]  /*65d0*/  PRMT R0, R0, 0x654, R3 ;  /* 0x0000065400007816 */ /* 0x000fea0000000003 */
[----:B------:R1:W2:Y:S04]  /*65e0*/  @P1 LDS.128 R80, [R5+UR49+0x200] ;  /* 0x0002003105501984 */ /* 0x0002a80008000c00 */
[----:B------:R1:W3:Y:S01]  /*65f0*/  @P1 LDS.128 R84, [R2] ;  /* 0x0000000002541984 */ /* 0x0002e20000000c00 */
[C---:B------:R-:W-:Y:S01]  /*6600*/  ISETP.NE.AND P1, PT, R105.reuse, 0x4, PT ;  /* 0x000000046900780c */ /* 0x040fe20003f25270 */
[----:B------:R-:W-:Y:S01]  /*6610*/  @!PT LDS RZ, [RZ] ;  /* 0x00000000fffff984 */ /* 0x000fe20000000800 */
[----:B------:R-:W-:Y:S01]  /*6620*/  @!PT LDS RZ, [RZ] ;  /* 0x00000000fffff984 */ /* 0x000fe20000000800 */
[----:B------:R-:W-:Y:S01]  /*6630*/  @!PT LDS RZ, [RZ] ;  /* 0x00000000fffff984 */ /* 0x000fe20000000800 */
[----:B------:R-:W-:Y:S01]  /*6640*/  @!PT LDS RZ, [RZ] ;  /* 0x00000000fffff984 */ /* 0x000fe20000000800 */
[----:B------:R4:W-:Y:S06]  /*6650*/  MEMBAR.ALL.CTA ;  /* 0x0000000000007992 */ /* 0x0009ec0000008000 */
[----:B----4-:R-:W4:Y:S01]  /*6660*/  FENCE.VIEW.ASYNC.S ;  /* 0x00000000000073c6 */ /* 0x010f220000000000 */
[----:B------:R-:W-:Y:S01]  /*6670*/  SEL R105, R105, RZ, P1 ;  /* 0x000000ff69697207 */ /* 0x000fe20000800000 */
[----:B----4-:R4:W-:Y:S02]  /*6680*/  SYNCS.ARRIVE.TRANS64.RED.A1T0 RZ, [R0+URZ], RZ ;  /* 0x000000ff00ff79a7 */ /* 0x0109e400081004ff */
[----:B----4-:R-:W-:Y:S04]  /*6690*/  SEL R0, RZ, 0x1, P1 ;  /* 0x00000001ff007807 */ /* 0x010fe80000800000 */
[----:B-12---:R-:W-:Y:S02]  /*66a0*/  LOP3.LUT R104, R104, R0, RZ, 0x3c, !PT ;  /* 0x0000000068687212 */ /* 0x006fe400078e3cff */
.L_x_113:
[----:B------:R-:W-:Y:S05]  /*66b0*/  BSYNC B1 ;  /* 0x0000000000017941 */ /* 0x000fea0003800000 */
.L_x_112:
[----:B------:R-:W-:Y:S04]  /*66c0*/  SHF.R.U32.HI R0, RZ, 0x15, R48 ;  /* 0x00000015ff007819 */ /* 0x000fe80000011630 */
[----:B------:R-:W-:Y:S01]  /*66d0*/  LOP3.LUT P1, RZ, R0, 0x3, R102, 0x48, !PT ;  /* 0x0000000300ff7812 */ /* 0x000fe20007824866 */
[----:B------:R-:W-:Y:S01]  /*66e0*/  @!UPT UIADD3 URZ, UPT, UPT, URZ, URZ, URZ ;  /* 0x000000fffffff290 */ /* 0x000fe2000fffe0ff */
[----:B------:R-:W-:Y:S11]  /*66f0*/  @P0 BRA `(.L_x_117) ;  /* 0x0000000000080947 */ /* 0x000ff60003800000 */
[----:B------:R-:W1:Y:S02]  /*6700*/  SYNCS.PHASECHK.TRANS64.TRYWAIT P0, [R111+URZ+0xf0], R4 ;  /* 0x0000f0046f0075a7 */ /* 0x000e6400080011ff */
[----:B-1----:R-:W-:Y:S05]  /*6710*/  @!P0 BRA `(.L_x_118) ;  /* 0x0000004000a88947 */ /* 0x002fea0003800000 */
.L_x_117:
[----:B------:R-:W-:Y:S05]  /*6720*/  @!P1 BRA `(.L_x_119) ;  /* 0x0000000000409947 */ /* 0x000fea0003800000 */
[----:B------:R-:W2:Y:S01]  /*6730*/  LDCU.64 UR8, c[0x4][0x78] ;  /* 0x01000f00ff0877ac */ /* 0x000ea20008000a00 */
[----:B------:R-:W-:Y:S01]  /*6740*/  MOV R3, 0x0 ;  /* 0x0000000000037802 */ /* 0x000fe20000000f00 */
[----:B------:R-:W-:Y:S02]  /*6750*/  HFMA2 R12, -RZ, RZ, 0, 5.9604644775390625e-08 ;  /* 0x00000001ff0c7431 */ /* 0x000fe400000001ff */
[----:B------:R-:W-:Y:S02]  /*6760*/  IMAD.MOV.U32 R8, RZ, RZ, 0x192 ;  /* 0x00000192ff087424 */ /* 0x000fe400078e00ff */
[----:B------:R-:W-:Y:S01]  /*6770*/  IMAD.MOV.U32 R13, RZ, RZ, RZ ;  /* 0x000000ffff0d7224 */ /* 0x000fe200078e00ff */
[----:B------:R-:W4:Y:S01]  /*6780*/  LDCU.64 UR6, c[0x4][0x80] ;  /* 0x01001000ff0677ac */ /* 0x000f220008000a00 */
[----:B------:R-:W3:Y:S01]  /*6790*/  LDC.64 R2, c[0x4][R3] ;  /* 0x0100000003027b82 */ /* 0x000ee20000000a00 */
[----:B------:R-:W5:Y:S01]  /*67a0*/  LDCU.64 UR4, c[0x4][0x18] ;  /* 0x01000300ff0477ac */ /* 0x000f620008000a00 */
[----:B--2---:R-:W-:Y:S01]  /*67b0*/  MOV R5, UR9 ;  /* 0x0000000900057c02 */ /* 0x004fe20008000f00 */
[----:B-1----:R-:W-:Y:S01]  /*67c0*/  IMAD.U32 R4, RZ, RZ, UR8 ;  /* 0x00000008ff047e24 */ /* 0x002fe2000f8e00ff */
[----:B----4-:R-:W-:Y:S01]  /*67d0*/  MOV R7, UR7 ;  /* 0x0000000700077c02 */ /* 0x010fe20008000f00 */
[----:B------:R-:W-:Y:S01]  /*67e0*/  IMAD.U32 R6, RZ, RZ, UR6 ;  /* 0x00000006ff067e24 */ /* 0x000fe2000f8e00ff */
[----:B-----5:R-:W-:Y:S01]  /*67f0*/  MOV R11, UR5 ;  /* 0x00000005000b7c02 */ /* 0x020fe20008000f00 */
[----:B------:R-:W-:Y:S02]  /*6800*/  IMAD.U32 R10, RZ, RZ, UR4 ;  /* 0x00000004ff0a7e24 */ /* 0x000fe4000f8e00ff */
[----:B------:R-:W-:Y:S07]  /*6810*/  LEPC R20, `(.L_x_119) ;  /* 0x000000001014794e */ /* 0x000fee0000000000 */
[----:B---3--:R-:W-:Y:S05]  /*6820*/  CALL.ABS.NOINC R2 ;  /* 0x0000000002007343 */ /* 0x008fea0003c00000 */
.L_x_119:
[----:B-1----:R-:W-:Y:S01]  /*6830*/  F2FP.F16.E4M3.UNPACK_B R4, R81 ;  /* 0x00000051ff04723e */ /* 0x002fe200020006ff */
[----:B------:R-:W-:Y:S05]  /*6840*/  WARPSYNC.ALL ;  /* 0x0000000000007948 */ /* 0x000fea0003800000 */
[----:B------:R-:W-:Y:S01]  /*6850*/  R2UR UR4, R48 ;  /* 0x00000000300472ca */ /* 0x000fe200000e0000 */
[--C-:B------:R-:W-:Y:S01]  /*6860*/  HADD2.F32 R53, -RZ, R4.reuse.H0_H0 ;  /* 0x20000004ff357230 */ /* 0x100fe20000004100 */
[-C--:B------:R-:W-:Y:S01]  /*6870*/  F2FP.F16.E4M3.UNPACK_B R3, R80.reuse ;  /* 0x00000050ff03723e */ /* 0x080fe200020006ff */
[----:B------:R-:W-:Y:S01]  /*6880*/  HADD2.F32 R54, -RZ, R4.H1_H1 ;  /* 0x30000004ff367230 */ /* 0x000fe20000004100 */
[----:B------:R-:W-:Y:S01]  /*6890*/  F2FP.F16.E4M3.UNPACK_B R0, R80.H1 ;  /* 0x00000050ff00723e */ /* 0x000fe200030006ff */
[----:B------:R-:W-:Y:S01]  /*68a0*/  BSSY.RECONVERGENT B0, `(.L_x_120) ;  /* 0x000009e000007945 */ /* 0x000fe20003800200 */
[----:B------:R-:W-:Y:S01]  /*68b0*/  F2FP.F16.E4M3.UNPACK_B R64, R83.H1 ;  /* 0x00000053ff40723e */ /* 0x000fe200030006ff */
[--C-:B------:R-:W-:Y:S01]  /*68c0*/  HADD2.F32 R2, -RZ, R3.reuse.H0_H0 ;  /* 0x20000003ff027230 */ /* 0x100fe20000004100 */
[----:B---3--:R-:W-:Y:S01]  /*68d0*/  F2FP.F16.E4M3.UNPACK_B R74, R86 ;  /* 0x00000056ff4a723e */ /* 0x008fe200020006ff */
[----:B------:R-:W-:Y:S01]  /*68e0*/  HADD2.F32 R50, -RZ, R3.H1_H1 ;  /* 0x30000003ff327230 */ /* 0x000fe20000004100 */
[----:B------:R-:W-:Y:S01]  /*68f0*/  F2FP.F16.E4M3.UNPACK_B R3, R81.H1 ;  /* 0x00000051ff03723e */ /* 0x000fe200030006ff */
[--C-:B------:R-:W-:Y:S01]  /*6900*/  HADD2.F32 R51, -RZ, R0.reuse.H0_H0 ;  /* 0x20000000ff337230 */ /* 0x100fe20000004100 */
[----:B------:R-:W-:Y:S01]  /*6910*/  MOV R116, 0x10 ;  /* 0x0000001000747802 */ /* 0x000fe20000000f00 */
[----:B------:R-:W-:Y:S01]  /*6920*/  HADD2.F32 R52, -RZ, R0.H1_H1 ;  /* 0x30000000ff347230 */ /* 0x000fe20000004100 */
[-C--:B------:R-:W-:Y:S01]  /*6930*/  F2FP.F16.E4M3.UNPACK_B R0, R82.reuse ;  /* 0x00000052ff00723e */ /* 0x080fe200020006ff */
[----:B------:R-:W1:Y:S01]  /*6940*/  LDTM.x32 R4, tmem[UR4] ;  /* 0x00000004000479ee */ /* 0x000e6200082c0000 */
[----:B------:R-:W-:Y:S01]  /*6950*/  LOP3.LUT P5, RZ, R101, 0x80, RZ, 0xc0, !PT ;  /* 0x0000008065ff7812 */ /* 0x000fe200078ac0ff */
[--C-:B------:R-:W-:Y:S01]  /*6960*/  HADD2.F32 R55, -RZ, R3.reuse.H0_H0 ;  /* 0x20000003ff377230 */ /* 0x100fe20000004100 */
[----:B------:R-:W-:Y:S01]  /*6970*/  IADD3 R113, PT, PT, R100, UR49, RZ ;  /* 0x0000003164717c10 */ /* 0x000fe2000fffe0ff */
[--C-:B------:R-:W-:Y:S01]  /*6980*/  HADD2.F32 R57, -RZ, R0.reuse.H0_H0 ;  /* 0x20000000ff397230 */ /* 0x100fe20000004100 */
[----:B------:R-:W-:Y:S01]  /*6990*/  SEL R116, R116, 0xfffffff0, !P5 ;  /* 0xfffffff074747807 */ /* 0x000fe20006800000 */
[----:B------:R-:W-:Y:S01]  /*69a0*/  HADD2.F32 R58, -RZ, R0.H1_H1 ;  /* 0x30000000ff3a7230 */ /* 0x000fe20000004100 */
[----:B------:R-:W-:Y:S01]  /*69b0*/  F2FP.F16.E4M3.UNPACK_B R0, R83 ;  /* 0x00000053ff00723e */ /* 0x000fe200020006ff */
[----:B------:R-:W-:Y:S01]  /*69c0*/  HADD2.F32 R56, -RZ, R3.H1_H1 ;  /* 0x30000003ff387230 */ /* 0x000fe20000004100 */
[----:B------:R-:W-:Y:S01]  /*69d0*/  F2FP.F16.E4M3.UNPACK_B R3, R82.H1 ;  /* 0x00000052ff03723e */ /* 0x000fe200030006ff */
[----:B------:R-:W-:Y:S01]  /*69e0*/  HADD2.F32 R73, -RZ, R74.H0_H0 ;  /* 0x2000004aff497230 */ /* 0x000fe20000004100 */
[----:B------:R-:W-:Y:S01]  /*69f0*/  IADD3 R113, PT, PT, R113, R116, RZ ;  /* 0x0000007471717210 */ /* 0x000fe20007ffe0ff */
[--C-:B------:R-:W-:Y:S01]  /*6a00*/  HADD2.F32 R61, -RZ, R0.reuse.H0_H0 ;  /* 0x20000000ff3d7230 */ /* 0x100fe20000004100 */
[----:B------:R-:W-:Y:S01]  /*6a10*/  ISETP.NE.AND P0, PT, R109, RZ, PT ;  /* 0x000000ff6d00720c */ /* 0x000fe20003f05270 */
[----:B------:R-:W-:Y:S01]  /*6a20*/  HADD2.F32 R62, -RZ, R0.H1_H1 ;  /* 0x30000000ff3e7230 */ /* 0x000fe20000004100 */
[-C--:B------:R-:W-:Y:S01]  /*6a30*/  F2FP.F16.E4M3.UNPACK_B R0, R84.reuse.H1 ;  /* 0x00000054ff00723e */ /* 0x080fe200030006ff */
[--C-:B------:R-:W-:Y:S01]  /*6a40*/  HADD2.F32 R59, -RZ, R3.reuse.H0_H0 ;  /* 0x20000003ff3b7230 */ /* 0x100fe20000004100 */
[----:B------:R-:W-:Y:S01]  /*6a50*/  ISETP.NE.AND P6, PT, R117, RZ, PT ;  /* 0x000000ff7500720c */ /* 0x000fe20003fc5270 */
[----:B------:R-:W-:Y:S01]  /*6a60*/  HADD2.F32 R60, -RZ, R3.H1_H1 ;  /* 0x30000003ff3c7230 */ /* 0x000fe20000004100 */
[----:B------:R-:W-:Y:S01]  /*6a70*/  F2FP.F16.E4M3.UNPACK_B R3, R84 ;  /* 0x00000054ff03723e */ /* 0x000fe200020006ff */
[--C-:B------:R-:W-:Y:S02]  /*6a80*/  HADD2.F32 R67, -RZ, R0.reuse.H0_H0 ;  /* 0x20000000ff437230 */ /* 0x100fe40000004100 */
[----:B------:R-:W-:Y:S01]  /*6a90*/  HADD2.F32 R68, -RZ, R0.H1_H1 ;  /* 0x30000000ff447230 */ /* 0x000fe20000004100 */
[----:B------:R-:W-:Y:S01]  /*6aa0*/  F2FP.F16.E4M3.UNPACK_B R0, R85.H1 ;  /* 0x00000055ff00723e */ /* 0x000fe200030006ff */
[--C-:B------:R-:W-:Y:S02]  /*6ab0*/  HADD2.F32 R65, -RZ, R3.reuse.H0_H0 ;  /* 0x20000003ff417230 */ /* 0x100fe40000004100 */
[C---:B-1----:R-:W-:Y:S01]  /*6ac0*/  FMUL R7, R47.reuse, R7 ;  /* 0x000000072f077220 */ /* 0x042fe20000400000 */
[----:B------:R-:W-:Y:S01]  /*6ad0*/  HADD2.F32 R66, -RZ, R3.H1_H1 ;  /* 0x30000003ff427230 */ /* 0x000fe20000004100 */
[----:B------:R-:W-:Y:S01]  /*6ae0*/  F2FP.F16.E4M3.UNPACK_B R3, R85 ;  /* 0x00000055ff03723e */ /* 0x000fe200020006ff */
[--C-:B------:R-:W-:Y:S02]  /*6af0*/  HADD2.F32 R71, -RZ, R0.reuse.H0_H0 ;  /* 0x20000000ff477230 */ /* 0x100fe40000004100 */
[----:B------:R-:W-:Y:S02]  /*6b00*/  HADD2.F32 R72, -RZ, R0.H1_H1 ;  /* 0x30000000ff487230 */ /* 0x000fe40000004100 */
[----:B------:R-:W-:Y:S01]  /*6b10*/  FMUL R0, R47, R4 ;  /* 0x000000042f007220 */ /* 0x000fe20000400000 */
[--C-:B------:R-:W-:Y:S01]  /*6b20*/  HADD2.F32 R69, -RZ, R3.reuse.H0_H0 ;  /* 0x20000003ff457230 */ /* 0x100fe20000004100 */
[----:B------:R-:W-:Y:S01]  /*6b30*/  F2FP.F16.E4M3.UNPACK_B R4, R87 ;  /* 0x00000057ff04723e */ /* 0x000fe200020006ff */
[----:B------:R-:W-:Y:S01]  /*6b40*/  HADD2.F32 R70, -RZ, R3.H1_H1 ;  /* 0x30000003ff467230 */ /* 0x000fe20000004100 */
[----:B------:R-:W-:Y:S01]  /*6b50*/  F2FP.F16.E4M3.UNPACK_B R3, R86.H1 ;  /* 0x00000056ff03723e */ /* 0x000fe200030006ff */
[----:B------:R-:W-:Y:S01]  /*6b60*/  FFMA R0, R49, R2, R0 ;  /* 0x0000000231007223 */ /* 0x000fe20000000000 */
[----:B------:R-:W-:Y:S01]  /*6b70*/  FMUL R2, R47, R5 ;  /* 0x000000052f027220 */ /* 0x000fe20000400000 */
[----:B------:R-:W-:Y:S01]  /*6b80*/  HADD2.F32 R74, -RZ, R74.H1_H1 ;  /* 0x3000004aff4a7230 */ /* 0x000fe20000004100 */
[----:B------:R-:W-:Y:S01]  /*6b90*/  F2FP.F16.E4M3.UNPACK_B R5, R87.H1 ;  /* 0x00000057ff05723e */ /* 0x000fe200030006ff */
[--C-:B------:R-:W-:Y:S02]  /*6ba0*/  HADD2.F32 R75, -RZ, R3.reuse.H0_H0 ;  /* 0x20000003ff4b7230 */ /* 0x100fe40000004100 */
[----:B------:R-:W-:Y:S01]  /*6bb0*/  FFMA R2, R49, R50, R2 ;  /* 0x0000003231027223 */ /* 0x000fe20000000002 */
[----:B------:R-:W-:Y:S02]  /*6bc0*/  HADD2.F32 R76, -RZ, R3.H1_H1 ;  /* 0x30000003ff4c7230 */ /* 0x000fe40000004100 */
[C---:B------:R-:W-:Y:S01]  /*6bd0*/  FMUL R3, R47.reuse, R6 ;  /* 0x000000062f037220 */ /* 0x040fe20000400000 */
[--C-:B------:R-:W-:Y:S02]  /*6be0*/  HADD2.F32 R50, -RZ, R4.reuse.H0_H0 ;  /* 0x20000004ff327230 */ /* 0x100fe40000004100 */
[C---:B------:R-:W-:Y:S01]  /*6bf0*/  FMUL R6, R47.reuse, R11 ;  /* 0x0000000b2f067220 */ /* 0x040fe20000400000 */
[----:B------:R-:W-:Y:S01]  /*6c00*/  FMUL R11, R47, R16 ;  /* 0x000000102f0b7220 */ /* 0x000fe20000400000 */
[C---:B------:R-:W-:Y:S01]  /*6c10*/  FFMA R3, R49.reuse, R51, R3 ;  /* 0x0000003331037223 */ /* 0x040fe20000000003 */
[----:B------:R-:W-:Y:S01]  /*6c20*/  FFMA R7, R49, R52, R7 ;  /* 0x0000003431077223 */ /* 0x000fe20000000007 */
[----:B------:R-:W-:Y:S02]  /*6c30*/  HADD2.F32 R51, -RZ, R4.H1_H1 ;  /* 0x30000004ff337230 */ /* 0x000fe40000004100 */
[C---:B------:R-:W-:Y:S01]  /*6c40*/  FMUL R4, R47.reuse, R9 ;  /* 0x000000092f047220 */ /* 0x040fe20000400000 */
[--C-:B------:R-:W-:Y:S02]  /*6c50*/  HADD2.F32 R52, -RZ, R5.reuse.H0_H0 ;  /* 0x20000005ff347230 */ /* 0x100fe40000004100 */
[----:B------:R-:W-:Y:S01]  /*6c60*/  FMUL R16, R47, R21 ;  /* 0x000000152f107220 */ /* 0x000fe20000400000 */
[----:B------:R-:W-:Y:S01]  /*6c70*/  F2FP.SATFINITE.E4M3.F32.PACK_AB_MERGE_C R78, R7, R3, RZ ;  /* 0x00000003074e723e */ /* 0x000fe200048070ff */
[C---:B------:R-:W-:Y:S01]  /*6c80*/  FMUL R3, R47.reuse, R8 ;  /* 0x000000082f037220 */ /* 0x040fe20000400000 */
[----:B------:R-:W-:Y:S02]  /*6c90*/  HADD2.F32 R77, -RZ, R5.H1_H1 ;  /* 0x30000005ff4d7230 */ /* 0x000fe40000004100 */
[C---:B------:R-:W-:Y:S01]  /*6ca0*/  FMUL R7, R47.reuse, R12 ;  /* 0x0000000c2f077220 */ /* 0x040fe20000400000 */
[----:B------:R-:W-:Y:S01]  /*6cb0*/  FMUL R8, R47, R13 ;  /* 0x0000000d2f087220 */ /* 0x000fe20000400000 */
[C---:B------:R-:W-:Y:S01]  /*6cc0*/  FFMA R3, R49.reuse, R53, R3 ;  /* 0x0000003531037223 */ /* 0x040fe20000000003 */
[----:B------:R-:W-:Y:S01]  /*6cd0*/  FFMA R4, R49, R54, R4 ;  /* 0x0000003631047223 */ /* 0x000fe20000000004 */
[C---:B------:R-:W-:Y:S01]  /*6ce0*/  FMUL R12, R47.reuse, R17 ;  /* 0x000000112f0c7220 */ /* 0x040fe20000400000 */
[C---:B------:R-:W-:Y:S01]  /*6cf0*/  FMUL R5, R47.reuse, R10 ;  /* 0x0000000a2f057220 */ /* 0x040fe20000400000 */
[C---:B------:R-:W-:Y:S01]  /*6d00*/  FMUL R9, R47.reuse, R14 ;  /* 0x0000000e2f097220 */ /* 0x040fe20000400000 */
[C---:B------:R-:W-:Y:S01]  /*6d10*/  FMUL R10, R47.reuse, R15 ;  /* 0x0000000f2f0a7220 */ /* 0x040fe20000400000 */
[----:B------:R-:W-:Y:S01]  /*6d20*/  FMUL R15, R47, R20 ;  /* 0x000000142f0f7220 */ /* 0x000fe20000400000 */
[C---:B------:R-:W-:Y:S01]  /*6d30*/  FFMA R5, R49.reuse, R55, R5 ;  /* 0x0000003731057223 */ /* 0x040fe20000000005 */
[C---:B------:R-:W-:Y:S01]  /*6d40*/  FFMA R6, R49.reuse, R56, R6 ;  /* 0x0000003831067223 */ /* 0x040fe20000000006 */
[C---:B------:R-:W-:Y:S01]  /*6d50*/  FFMA R7, R49.reuse, R57, R7 ;  /* 0x0000003931077223 */ /* 0x040fe20000000007 */
[C---:B------:R-:W-:Y:S01]  /*6d60*/  FFMA R8, R49.reuse, R58, R8 ;  /* 0x0000003a31087223 */ /* 0x040fe20000000008 */
[--C-:B------:R-:W-:Y:S02]  /*6d70*/  HADD2.F32 R63, -RZ, R64.reuse.H0_H0 ;  /* 0x20000040ff3f7230 */ /* 0x100fe40000004100 */
[C---:B------:R-:W-:Y:S01]  /*6d80*/  FFMA R9, R49.reuse, R59, R9 ;  /* 0x0000003b31097223 */ /* 0x040fe20000000009 */
[----:B------:R-:W-:Y:S01]  /*6d90*/  F2FP.SATFINITE.E4M3.F32.PACK_AB_MERGE_C R5, R6, R5, RZ ;  /* 0x000000050605723e */ /* 0x000fe200048070ff */
[C---:B------:R-:W-:Y:S01]  /*6da0*/  FFMA R10, R49.reuse, R60, R10 ;  /* 0x0000003c310a7223 */ /* 0x040fe2000000000a */
[C---:B------:R-:W-:Y:S01]  /*6db0*/  FFMA R11, R49.reuse, R61, R11 ;  /* 0x0000003d310b7223 */ /* 0x040fe2000000000b */
[----:B------:R-:W-:Y:S01]  /*6dc0*/  FFMA R12, R49, R62, R12 ;  /* 0x0000003e310c7223 */ /* 0x000fe2000000000c */
[C---:B------:R-:W-:Y:S01]  /*6dd0*/  FMUL R20, R47.reuse, R25 ;  /* 0x000000192f147220 */ /* 0x040fe20000400000 */
[C---:B------:R-:W-:Y:S01]  /*6de0*/  FMUL R25, R47.reuse, R30 ;  /* 0x0000001e2f197220 */ /* 0x040fe20000400000 */
[C---:B------:R-:W-:Y:S01]  /*6df0*/  FMUL R30, R47.reuse, R35 ;  /* 0x000000232f1e7220 */ /* 0x040fe20000400000 */
[----:B------:R-:W-:Y:S01]  /*6e00*/  F2FP.SATFINITE.E4M3.F32.PACK_AB_MERGE_C R9, R10, R9, RZ ;  /* 0x000000090a09723e */ /* 0x000fe200048070ff */
[----:B------:R-:W-:Y:S02]  /*6e10*/  HADD2.F32 R64, -RZ, R64.H1_H1 ;  /* 0x30000040ff407230 */ /* 0x000fe40000004100 */
[C---:B------:R-:W-:Y:S01]  /*6e20*/  FMUL R13, R47.reuse, R18 ;  /* 0x000000122f0d7220 */ /* 0x040fe20000400000 */
[C---:B------:R-:W-:Y:S01]  /*6e30*/  FMUL R14, R47.reuse, R19 ;  /* 0x000000132f0e7220 */ /* 0x040fe20000400000 */
[C---:B------:R-:W-:Y:S01]  /*6e40*/  FMUL R17, R47.reuse, R22 ;  /* 0x000000162f117220 */ /* 0x040fe20000400000 */
[----:B------:R-:W-:Y:S01]  /*6e50*/  FMUL R18, R47, R23 ;  /* 0x000000172f127220 */ /* 0x000fe20000400000 */
[C---:B------:R-:W-:Y:S01]  /*6e60*/  FFMA R13, R49.reuse, R63, R13 ;  /* 0x0000003f310d7223 */ /* 0x040fe2000000000d */
[C---:B------:R-:W-:Y:S01]  /*6e70*/  FFMA R14, R49.reuse, R64, R14 ;  /* 0x00000040310e7223 */ /* 0x040fe2000000000e */
[----:B------:R-:W-:Y:S01]  /*6e80*/  FFMA R15, R49, R65, R15 ;  /* 0x00000041310f7223 */ /* 0x000fe2000000000f */
[----:B------:R-:W-:Y:S01]  /*6e90*/  FMUL R19, R47, R24 ;  /* 0x000000182f137220 */ /* 0x000fe20000400000 */
[C---:B------:R-:W-:Y:S01]  /*6ea0*/  FFMA R16, R49.reuse, R66, R16 ;  /* 0x0000004231107223 */ /* 0x040fe20000000010 */
[----:B------:R-:W-:Y:S01]  /*6eb0*/  FFMA R17, R49, R67, R17 ;  /* 0x0000004331117223 */ /* 0x000fe20000000011 */
[----:B------:R-:W-:Y:S01]  /*6ec0*/  F2FP.SATFINITE.E4M3.F32.PACK_AB_MERGE_C R13, R14, R13, RZ ;  /* 0x0000000d0e0d723e */ /* 0x000fe200048070ff */
[C---:B------:R-:W-:Y:S01]  /*6ed0*/  FMUL R21, R47.reuse, R26 ;  /* 0x0000001a2f157220 */ /* 0x040fe20000400000 */
[----:B------:R-:W-:Y:S01]  /*6ee0*/  FMUL R22, R47, R27 ;  /* 0x0000001b2f167220 */ /* 0x000fe20000400000 */
[C---:B------:R-:W-:Y:S01]  /*6ef0*/  FFMA R18, R49.reuse, R68, R18 ;  /* 0x0000004431127223 */ /* 0x040fe20000000012 */
[----:B------:R-:W-:Y:S01]  /*6f00*/  FFMA R19, R49, R69, R19 ;  /* 0x0000004531137223 */ /* 0x000fe20000000013 */
[----:B------:R-:W-:Y:S01]  /*6f10*/  FMUL R23, R47, R28 ;  /* 0x0000001c2f177220 */ /* 0x000fe20000400000 */
[----:B------:R-:W-:Y:S01]  /*6f20*/  FFMA R20, R49, R70, R20 ;  /* 0x0000004631147223 */ /* 0x000fe20000000014 */
[----:B------:R-:W-:Y:S01]  /*6f30*/  FMUL R24, R47, R29 ;  /* 0x0000001d2f187220 */ /* 0x000fe20000400000 */
[C---:B------:R-:W-:Y:S01]  /*6f40*/  FFMA R21, R49.reuse, R71, R21 ;  /* 0x0000004731157223 */ /* 0x040fe20000000015 */
[----:B------:R-:W-:Y:S01]  /*6f50*/  FFMA R22, R49, R72, R22 ;  /* 0x0000004831167223 */ /* 0x000fe20000000016 */
[C---:B------:R-:W-:Y:S01]  /*6f60*/  FMUL R26, R47.reuse, R31 ;  /* 0x0000001f2f1a7220 */ /* 0x040fe20000400000 */
[----:B------:R-:W-:Y:S01]  /*6f70*/  FMUL R27, R47, R32 ;  /* 0x000000202f1b7220 */ /* 0x000fe20000400000 */
[----:B------:R-:W-:Y:S01]  /*6f80*/  FFMA R23, R49, R73, R23 ;  /* 0x0000004931177223 */ /* 0x000fe20000000017 */
[----:B------:R-:W-:Y:S01]  /*6f90*/  FMUL R28, R47, R33 ;  /* 0x000000212f1c7220 */ /* 0x000fe20000400000 */
[----:B------:R-:W-:Y:S01]  /*6fa0*/  FFMA R24, R49, R74, R24 ;  /* 0x0000004a31187223 */ /* 0x000fe20000000018 */
[----:B------:R-:W-:Y:S01]  /*6fb0*/  FMUL R29, R47, R34 ;  /* 0x000000222f1d7220 */ /* 0x000fe20000400000 */
[C---:B------:R-:W-:Y:S01]  /*6fc0*/  FFMA R25, R49.reuse, R75, R25 ;  /* 0x0000004b31197223 */ /* 0x040fe20000000019 */
[C---:B------:R-:W-:Y:S01]  /*6fd0*/  FFMA R26, R49.reuse, R76, R26 ;  /* 0x0000004c311a7223 */ /* 0x040fe2000000001a */
[C---:B------:R-:W-:Y:S01]  /*6fe0*/  FFMA R27, R49.reuse, R50, R27 ;  /* 0x00000032311b7223 */ /* 0x040fe2000000001b */
[C---:B------:R-:W-:Y:S01]  /*6ff0*/  FFMA R28, R49.reuse, R51, R28 ;  /* 0x00000033311c7223 */ /* 0x040fe2000000001c */
[----:B------:R-:W-:Y:S01]  /*7000*/  F2FP.SATFINITE.E4M3.F32.PACK_AB_MERGE_C R17, R18, R17, RZ ;  /* 0x000000111211723e */ /* 0x000fe200048070ff */
[C---:B------:R-:W-:Y:S01]  /*7010*/  FFMA R29, R49.reuse, R52, R29 ;  /* 0x00000034311d7223 */ /* 0x040fe2000000001d */
[----:B------:R-:W-:Y:S01]  /*7020*/  F2FP.SATFINITE.E4M3.F32.PACK_AB_MERGE_C R21, R22, R21, RZ ;  /* 0x000000151615723e */ /* 0x000fe200048070ff */
[----:B------:R-:W-:Y:S01]  /*7030*/  FFMA R30, R49, R77, R30 ;  /* 0x0000004d311e7223 */ /* 0x000fe2000000001e */
[----:B------:R-:W-:Y:S02]  /*7040*/  F2FP.SATFINITE.E4M3.F32.PACK_AB_MERGE_C R32, R2, R0, R78 ;  /* 0x000000000220723e */ /* 0x000fe4000480704e */
[----:B------:R-:W-:Y:S02]  /*7050*/  F2FP.SATFINITE.E4M3.F32.PACK_AB_MERGE_C R33, R4, R3, R5 ;  /* 0x000000030421723e */ /* 0x000fe40004807005 */
[----:B------:R-:W-:Y:S02]  /*7060*/  F2FP.SATFINITE.E4M3.F32.PACK_AB_MERGE_C R34, R8, R7, R9 ;  /* 0x000000070822723e */ /* 0x000fe40004807009 */
[----:B------:R-:W-:Y:S02]  /*7070*/  F2FP.SATFINITE.E4M3.F32.PACK_AB_MERGE_C R35, R12, R11, R13 ;  /* 0x0000000b0c23723e */ /* 0x000fe4000480700d */
[----:B------:R-:W-:Y:S02]  /*7080*/  F2FP.SATFINITE.E4M3.F32.PACK_AB_MERGE_C R16, R16, R15, R17 ;  /* 0x0000000f1010723e */ /* 0x000fe40004807011 */
[----:B------:R-:W-:Y:S01]  /*7090*/  F2FP.SATFINITE.E4M3.F32.PACK_AB_MERGE_C R17, R20, R19, R21 ;  /* 0x000000131411723e */ /* 0x000fe20004807015 */
[----:B------:R1:W-:Y:S01]  /*70a0*/  STS.128 [R100+UR49+0x4200], R32 ;  /* 0x0042002064007988 */ /* 0x0003e20008000c31 */
[----:B------:R-:W-:Y:S02]  /*70b0*/  F2FP.SATFINITE.E4M3.F32.PACK_AB_MERGE_C R18, R26, R25, RZ ;  /* 0x000000191a12723e */ /* 0x000fe400048070ff */
[----:B------:R-:W-:Y:S02]  /*70c0*/  F2FP.SATFINITE.E4M3.F32.PACK_AB_MERGE_C R19, R30, R29, RZ ;  /* 0x0000001d1e13723e */ /* 0x000fe400048070ff */
[----:B------:R-:W-:Y:S02]  /*70d0*/  F2FP.SATFINITE.E4M3.F32.PACK_AB_MERGE_C R18, R24, R23, R18 ;  /* 0x000000171812723e */ /* 0x000fe40004807012 */
[----:B------:R-:W-:Y:S02]  /*70e0*/  F2FP.SATFINITE.E4M3.F32.PACK_AB_MERGE_C R19, R28, R27, R19 ;  /* 0x0000001b1c13723e */ /* 0x000fe40004807013 */
[----:B------:R-:W-:Y:S02]  /*70f0*/  LEA R0, R105, UR49, 0x3 ;  /* 0x0000003169007c11 */ /* 0x000fe4000f8e18ff */
[----:B------:R-:W-:Y:S01]  /*7100*/  @P6 SHF.L.U32 R2, R104, 0x1f, RZ ;  /* 0x0000001f68026819 */ /* 0x000fe200000006ff */
[----:B------:R1:W-:Y:S01]  /*7110*/  STS.128 [R113+0x4200], R16 ;  /* 0x0042001071007388 */ /* 0x0003e20000000c00 */
[----:B------:R-:W-:Y:S01]  /*7120*/  @!PT LDS RZ, [RZ] ;  /* 0x00000000fffff984 */ /* 0x000fe20000000800 */
[----:B------:R-:W-:Y:S01]  /*7130*/  @!PT LDS RZ, [RZ] ;  /* 0x00000000fffff984 */ /* 0x000fe20000000800 */
[----:B------:R-:W-:Y:S01]  /*7140*/  @!PT LDS RZ, [RZ] ;  /* 0x00000000fffff984 */ /* 0x000fe20000000800 */
[----:B------:R-:W-:Y:S01]  /*7150*/  @!PT LDS RZ, [RZ] ;  /* 0x00000000fffff984 */ /* 0x000fe20000000800 */
[----:B------:R2:W-:Y:S07]  /*7160*/  MEMBAR.ALL.CTA ;  /* 0x0000000000007992 */ /* 0x0005ee0000008000 */
[----:B--2---:R-:W2:Y:S02]  /*7170*/  FENCE.VIEW.ASYNC.S ;  /* 0x00000000000073c6 */ /* 0x004ea40000000000 */
[----:B--2---:R-:W-:Y:S06]  /*7180*/  BAR.SYNC.DEFER_BLOCKING 0x1, 0x80 ;  /* 0x0042000000007b1d */ /* 0x004fec0000010000 */
[----:B------:R-:W-:Y:S05]  /*7190*/  @P0 BRA `(.L_x_121) ;  /* 0x0000000000380947 */ /* 0x000fea0003800000 */
[----:B------:R-:W-:Y:S02]  /*71a0*/  UIADD3 UR4, UPT, UPT, UR49, 0x4200, URZ ;  /* 0x0000420031047890 */ /* 0x000fe4000fffe0ff */
[----:B------:R-:W-:Y:S01]  /*71b0*/  UIADD3 UR8, UP0, UPT, UR52, 0x680, URZ ;  /* 0x0000068034087890 */ /* 0x000fe2000ff1e0ff */
[----:B------:R-:W-:Y:S01]  /*71c0*/  UMOV UR43, UR36 ;  /* 0x00000024002b7c82 */ /* 0x000fe20008000000 */
[----:B------:R-:W-:Y:S02]  /*71d0*/  UIADD3 UR5, UPT, UPT, UR41, 0x80, URZ ;  /* 0x0000008029057890 */ /* 0x000fe4000fffe0ff */
[----:B------:R-:W-:Y:S01]  /*71e0*/  MOV R108, UR4 ;  /* 0x00000004006c7c02 */ /* 0x000fe20008000f00 */
[----:B------:R-:W-:Y:S02]  /*71f0*/  UIADD3.X UR9, UPT, UPT, URZ, UR53, URZ, UP0, !UPT ;  /* 0x00000035ff097290 */ /* 0x000fe400087fe4ff */
[----:B------:R-:W-:Y:S01]  /*7200*/  UIADD3 UR4, UPT, UPT, UR49, 0x4a00, URZ ;  /* 0x00004a0031047890 */ /* 0x000fe2000fffe0ff */
[----:B------:R-:W-:Y:S01]  /*7210*/  R2UR UR40, R108 ;  /* 0x000000006c2872ca */ /* 0x000fe200000e0000 */
[----:B------:R-:W-:Y:S01]  /*7220*/  UMOV UR6, UR42 ;  /* 0x0000002a00067c82 */ /* 0x000fe20008000000 */
[----:B------:R-:W-:Y:S11]  /*7230*/  UMOV UR7, UR36 ;  /* 0x0000002400077c82 */ /* 0x000ff60008000000 */
[----:B------:R2:W-:Y:S01]  /*7240*/  UTMASTG.3D [UR40], [UR8] ;  /* 0x00000028080073b5 */ /* 0x0005e20008010000 */
[----:B------:R2:W-:Y:S01]  /*7250*/  UTMASTG.3D [UR4], [UR8] ;  /* 0x00000004080073b5 */ /* 0x0005e20008010000 */
[----:B------:R0:W-:Y:S01]  /*7260*/  UTMACMDFLUSH ;  /* 0x00000000000079b7 */ /* 0x0001e20000000000 */
[----:B--2---:R-:W-:Y:S04]  /*7270*/  DEPBAR.LE SB0, 0x1 ;  /* 0x000080400000791a */ /* 0x004fe80000000000 */
.L_x_121:
[----:B------:R-:W-:Y:S05]  /*7280*/  BSYNC.RECONVERGENT B0 ;  /* 0x0000000000007941 */ /* 0x000fea0003800200 */
.L_x_120:
[----:B------:R-:W-:Y:S06]  /*7290*/  BAR.SYNC.DEFER_BLOCKING 0x1, 0x80 ;  /* 0x0042000000007b1d */ /* 0x000fec0000010000 */
[----:B------:R-:W2:Y:S01]  /*72a0*/  @P6 SYNCS.PHASECHK.TRANS64.TRYWAIT P0, [R0+URZ+0x80], R2 ;  /* 0x00008002000065a7 */ /* 0x000ea200080011ff */
[----:B------:R-:W-:Y:S01]  /*72b0*/  BSSY B1, `(.L_x_122) ;  /* 0x0000021000017945 */ /* 0x000fe20003800000 */
[----:B--2---:R-:W-:Y:S03]  /*72c0*/  @P6 SEL R114, RZ, 0x1, !P0 ;  /* 0x00000001ff726807 */ /* 0x004fe60004000000 */
[----:B------:R-:W-:Y:S05]  /*72d0*/  @!P6 BRA `(.L_x_123) ;  /* 0x000000000078e947 */ /* 0x000fea0003800000 */
[----:B------:R-:W-:Y:S01]  /*72e0*/  ISETP.NE.AND P1, PT, R115, RZ, PT ;  /* 0x000000ff7300720c */ /* 0x000fe20003f25270 */
[----:B------:R-:W-:Y:S01]  /*72f0*/  BSSY B0, `(.L_x_124) ;  /* 0x0000009000007945 */ /* 0x000fe20003800000 */
[----:B------:R-:W-:Y:S11]  /*7300*/  ISETP.NE.AND P0, PT, R114, RZ, PT ;  /* 0x000000ff7200720c */ /* 0x000ff60003f05270 */
[----:B------:R-:W-:Y:S05]  /*7310*/  @P1 IMAD R2, R105, 0x1000, R100 ;  /* 0x0000100069021824 */ /* 0x000fea00078e0264 */
[----:B------:R-:W-:Y:S05]  /*7320*/  @P1 IADD3 R4, PT, PT, R2, UR49, RZ ;  /* 0x0000003102041c10 */ /* 0x000fea000fffe0ff */
[----:B------:R-:W-:Y:S01]  /*7330*/  @P1 IMAD.IADD R4, R4, 0x1, R116 ;  /* 0x0000000104041824 */ /* 0x000fe200078e0274 */
[----:B------:R-:W-:Y:S06]  /*7340*/  @P0 BRA `(.L_x_125) ;  /* 0x00000000000c0947 */ /* 0x000fec0003800000 */
[----:B------:R-:W-:Y:S04]  /*7350*/  SHF.L.U32 R3, R104, 0x1f, RZ ;  /* 0x0000001f68037819 */ /* 0x000fe800000006ff */
[----:B------:R-:W2:Y:S02]  /*7360*/  SYNCS.PHASECHK.TRANS64.TRYWAIT P0, [R0+URZ+0x80], R3 ;  /* 0x00008003000075a7 */ /* 0x000ea400080011ff */
[----:B--2---:R-:W-:Y:S05]  /*7370*/  @!P0 BRA `(.L_x_126) ;  /* 0x0000003400a48947 */ /* 0x004fea0003800000 */
.L_x_125:
[----:B------:R-:W-:Y:S05]  /*7380*/  BSYNC B0 ;  /* 0x0000000000007941 */ /* 0x000fea0003800000 */
.L_x_124:
[----:B------:R-:W-:Y:S01]  /*7390*/  ISETP.NE.AND P0, PT, R115, RZ, PT ;  /* 0x000000ff7300720c */ /* 0x000fe20003f05270 */
[----:B------:R-:W-:Y:S11]  /*73a0*/  VIADD R105, R105, 0x1 ;  /* 0x0000000169697836 */ /* 0x000ff60000000000 */
[----:B------:R-:W-:Y:S01]  /*73b0*/  @!UPT UIADD3 URZ, UPT, UPT, URZ, URZ, URZ ;  /* 0x000000fffffff290 */ /* 0x000fe2000fffe0ff */
[----:B------:R3:W4:Y:S04]  /*73c0*/  @P0 LDS.128 R80, [R2+UR49+0x200] ;  /* 0x0002003102500984 */ /* 0x0007280008000c00 */
[----:B------:R1:W1:Y:S01]  /*73d0*/  @P0 LDS.128 R84, [R4+0x200] ;  /* 0x0002000004540984 */ /* 0x0002620000000c00 */
[C---:B------:R-:W-:Y:S01]  /*73e0*/  ISETP.NE.AND P0, PT, R105.reuse, 0x4, PT ;  /* 0x000000046900780c */ /* 0x040fe20003f05270 */
[----:B------:R-:W-:Y:S01]  /*73f0*/  @!PT LDS RZ, [RZ] ;  /* 0x00000000fffff984 */ /* 0x000fe20000000800 */
[----:B------:R-:W-:Y:S01]  /*7400*/  @!PT LDS RZ, [RZ] ;  /* 0x00000000fffff984 */ /* 0x000fe20000000800 */
[----:B------:R-:W-:Y:S01]  /*7410*/  @!PT LDS RZ, [RZ] ;  /* 0x00000000fffff984 */ /* 0x000fe20000000800 */
[----:B------:R-:W-:Y:S01]  /*7420*/  @!PT LDS RZ, [RZ] ;  /* 0x00000000fffff984 */ /* 0x000fe20000000800 */
[----:B------:R5:W-:Y:S06]  /*7430*/  MEMBAR.ALL.CTA ;  /* 0x0000000000007992 */ /* 0x000bec0000008000 */
[----:B-----5:R-:W5:Y:S01]  /*7440*/  FENCE.VIEW.ASYNC.S ;  /* 0x00000000000073c6 */ /* 0x020f620000000000 */
[----:B------:R-:W-:Y:S01]  /*7450*/  SEL R105, R105, RZ, P0 ;  /* 0x000000ff69697207 */ /* 0x000fe20000000000 */
[----:B---3--:R-:W-:Y:S02]  /*7460*/  VIADD R2, R0, 0xa0 ;  /* 0x000000a000027836 */ /* 0x008fe40000000000 */
[----:B--2---:R-:W-:Y:S05]  /*7470*/  IMAD.U32 R0, RZ, RZ, UR37 ;  /* 0x00000025ff007e24 */ /* 0x004fea000f8e00ff */
[----:B------:R-:W-:Y:S04]  /*7480*/  PRMT R0, R0, 0x654, R2 ;  /* 0x0000065400007816 */ /* 0x000fe80000000002 */
[----:B-----5:R2:W-:Y:S02]  /*7490*/  SYNCS.ARRIVE.TRANS64.RED.A1T0 RZ, [R0+URZ], RZ ;  /* 0x000000ff00ff79a7 */ /* 0x0205e400081004ff */
[----:B--2---:R-:W-:Y:S04]  /*74a0*/  SEL R0, RZ, 0x1, P0 ;  /* 0x00000001ff007807 */ /* 0x004fe80000000000 */
[----:B-1--4-:R-:W-:Y:S02]  /*74b0*/  LOP3.LUT R104, R104, R0, RZ, 0x3c, !PT ;  /* 0x0000000068687212 */ /* 0x012fe400078e3cff */
.L_x_123:
[----:B------:R-:W-:Y:S05]  /*74c0*/  BSYNC B1 ;  /* 0x0000000000017941 */ /* 0x000fea0003800000 */
.L_x_122:
[----:B------:R-:W-:Y:S05]  /*74d0*/  VIADD R0, R48, 0x20 ;  /* 0x0000002030007836 */ /* 0x000fea0000000000 */
[----:B------:R-:W-:Y:S04]  /*74e0*/  SHF.R.U32.HI R0, RZ, 0x15, R0 ;  /* 0x00000015ff007819 */ /* 0x000fe80000011600 */
[----:B------:R-:W-:Y:S11]  /*74f0*/  LOP3.LUT P0, RZ, R0, 0x3, R102, 0x48, !PT ;  /* 0x0000000300ff7812 */ /* 0x000ff60007804866 */
[----:B------:R-:W-:Y:S02]  /*7500*/  @!UPT UIADD3 URZ, UPT, UPT, URZ, URZ, URZ ;  /* 0x000000fffffff290 */ /* 0x000fe4000fffe0ff */
[----:B------:R-:W-:Y:S05]  /*7510*/  @!P0 BRA `(.L_x_127) ;  /* 0x0000000000408947 */ /* 0x000fea0003800000 */
[----:B------:R-:W2:Y:S01]  /*7520*/  LDCU.64 UR8, c[0x4][0x78] ;  /* 0x01000f00ff0877ac */ /* 0x000ea20008000a00 */
[----:B------:R-:W-:Y:S01]  /*7530*/  MOV R3, 0x0 ;  /* 0x0000000000037802 */ /* 0x000fe20000000f00 */
[----:B------:R-:W-:Y:S02]  /*7540*/  HFMA2 R12, -RZ, RZ, 0, 5.9604644775390625e-08 ;  /* 0x00000001ff0c7431 */ /* 0x000fe400000001ff */
[----:B------:R-:W-:Y:S02]  /*7550*/  IMAD.MOV.U32 R8, RZ, RZ, 0x192 ;  /* 0x00000192ff087424 */ /* 0x000fe400078e00ff */
[----:B------:R-:W-:Y:S01]  /*7560*/  IMAD.MOV.U32 R13, RZ, RZ, RZ ;  /* 0x000000ffff0d7224 */ /* 0x000fe200078e00ff */
[----:B------:R-:W3:Y:S01]  /*7570*/  LDCU.64 UR6, c[0x4][0x80] ;  /* 0x01001000ff0677ac */ /* 0x000ee20008000a00 */
[----:B------:R-:W4:Y:S01]  /*7580*/  LDC.64 R2, c[0x4][R3] ;  /* 0x0100000003027b82 */ /* 0x000f220000000a00 */
[----:B------:R-:W5:Y:S01]  /*7590*/  LDCU.64 UR4, c[0x4][0x18] ;  /* 0x01000300ff0477ac */ /* 0x000f620008000a00 */
[----:B--2---:R-:W-:Y:S01]  /*75a0*/  MOV R5, UR9 ;  /* 0x0000000900057c02 */ /* 0x004fe20008000f00 */
[----:B------:R-:W-:Y:S01]  /*75b0*/  IMAD.U32 R4, RZ, RZ, UR8 ;  /* 0x00000008ff047e24 */ /* 0x000fe2000f8e00ff */
[----:B---3--:R-:W-:Y:S01]  /*75c0*/  MOV R7, UR7 ;  /* 0x0000000700077c02 */ /* 0x008fe20008000f00 */
[----:B------:R-:W-:Y:S01]  /*75d0*/  IMAD.U32 R6, RZ, RZ, UR6 ;  /* 0x00000006ff067e24 */ /* 0x000fe2000f8e00ff */
[----:B-----5:R-:W-:Y:S01]  /*75e0*/  MOV R11, UR5 ;  /* 0x00000005000b7c02 */ /* 0x020fe20008000f00 */
[----:B------:R-:W-:Y:S02]  /*75f0*/  IMAD.U32 R10, RZ, RZ, UR4 ;  /* 0x00000004ff0a7e24 */ /* 0x000fe4000f8e00ff */
[----:B------:R-:W-:Y:S07]  /*7600*/  LEPC R20, `(.L_x_127) ;  /* 0x000000001014794e */ /* 0x000fee0000000000 */
[----:B-1--4-:R-:W-:Y:S05]  /*7610*/  CALL.ABS.NOINC R2 ;  /* 0x0000000002007343 */ /* 0x012fea0003c00000 */
.L_x_127:
[-C--:B------:R-:W-:Y:S01]  /*7620*/  F2FP.F16.E4M3.UNPACK_B R0, R81.reuse ;  /* 0x00000051ff00723e */ /* 0x080fe200020006ff */
[----:B------:R-:W-:Y:S05]  /*7630*/  WARPSYNC.ALL ;  /* 0x0000000000007948 */ /* 0x000fea0003800000 */
[----:B------:R-:W-:Y:S01]  /*7640*/  R2UR UR4, R48 ;  /* 0x00000000300472ca */ /* 0x000fe200000e0000 */
[--C-:B------:R-:W-:Y:S01]  /*7650*/  HADD2.F32 R54, -RZ, R0.reuse.H0_H0 ;  /* 0x20000000ff367230 */ /* 0x100fe20000004100 */
[-C--:B------:R-:W-:Y:S01]  /*7660*/  F2FP.F16.E4M3.UNPACK_B R2, R80.reuse.H1 ;  /* 0x00000050ff02723e */ /* 0x080fe200030006ff */
[----:B------:R-:W-:Y:S01]  /*7670*/  HADD2.F32 R55, -RZ, R0.H1_H1 ;  /* 0x30000000ff377230 */ /* 0x000fe20000004100 */
[----:B------:R-:W-:Y:S01]  /*7680*/  F2FP.F16.E4M3.UNPACK_B R0, R81.H1 ;  /* 0x00000051ff00723e */ /* 0x000fe200030006ff */
[----:B------:R-:W-:Y:S01]  /*7690*/  BSSY.RECONVERGENT B0, `(.L_x_128) ;  /* 0x0000099000007945 */ /* 0x000fe20003800200 */
[----:B------:R-:W-:Y:S01]  /*76a0*/  F2FP.F16.E4M3.UNPACK_B R3, R80 ;  /* 0x00000050ff03723e */ /* 0x000fe200020006ff */
[----:B------:R-:W-:Y:S01]  /*76b0*/  HADD2.F32 R52, -RZ, R2.H0_H0 ;  /* 0x20000002ff347230 */ /* 0x000fe20000004100 */
[----:B------:R-:W-:Y:S01]  /*76c0*/  ISETP.NE.AND P0, PT, R109, RZ, PT ;  /* 0x000000ff6d00720c */ /* 0x000fe20003f05270 */
[--C-:B------:R-:W-:Y:S01]  /*76d0*/  HADD2.F32 R56, -RZ, R0.reuse.H0_H0 ;  /* 0x20000000ff387230 */ /* 0x100fe20000004100 */
[----:B------:R-:W-:Y:S01]  /*76e0*/  ISETP.NE.AND P6, PT, R117, RZ, PT ;  /* 0x000000ff7500720c */ /* 0x000fe20003fc5270 */
[----:B------:R-:W-:Y:S01]  /*76f0*/  HADD2.F32 R57, -RZ, R0.H1_H1 ;  /* 0x30000000ff397230 */ /* 0x000fe20000004100 */
[-C--:B------:R-:W-:Y:S01]  /*7700*/  F2FP.F16.E4M3.UNPACK_B R0, R83.reuse ;  /* 0x00000053ff00723e */ /* 0x080fe200020006ff */
[----:B-1----:R-:W1:Y:S01]  /*7710*/  LDTM.x32 R4, tmem[UR4+0x20] ;  /* 0x00002004000479ee */ /* 0x002e6200082c0000 */
[----:B------:R-:W-:Y:S01]  /*7720*/  HADD2.F32 R53, -RZ, R2.H1_H1 ;  /* 0x30000002ff357230 */ /* 0x000fe20000004100 */
[----:B------:R-:W-:Y:S01]  /*7730*/  F2FP.F16.E4M3.UNPACK_B R2, R82.H1 ;  /* 0x00000052ff02723e */ /* 0x000fe200030006ff */
[--C-:B------:R-:W-:Y:S02]  /*7740*/  HADD2.F32 R50, -RZ, R3.reuse.H0_H0 ;  /* 0x20000003ff327230 */ /* 0x100fe40000004100 */
[--C-:B------:R-:W-:Y:S02]  /*7750*/  HADD2.F32 R62, -RZ, R0.reuse.H0_H0 ;  /* 0x20000000ff3e7230 */ /* 0x100fe40000004100 */
[----:B------:R-:W-:Y:S01]  /*7760*/  HADD2.F32 R63, -RZ, R0.H1_H1 ;  /* 0x30000000ff3f7230 */ /* 0x000fe20000004100 */
[----:B------:R-:W-:Y:S01]  /*7770*/  F2FP.F16.E4M3.UNPACK_B R0, R84.H1 ;  /* 0x00000054ff00723e */ /* 0x000fe200030006ff */
[--C-:B------:R-:W-:Y:S02]  /*7780*/  HADD2.F32 R60, -RZ, R2.reuse.H0_H0 ;  /* 0x20000002ff3c7230 */ /* 0x100fe40000004100 */
[----:B------:R-:W-:Y:S01]  /*7790*/  HADD2.F32 R61, -RZ, R2.H1_H1 ;  /* 0x30000002ff3d7230 */ /* 0x000fe20000004100 */
[----:B------:R-:W-:Y:S01]  /*77a0*/  F2FP.F16.E4M3.UNPACK_B R2, R83.H1 ;  /* 0x00000053ff02723e */ /* 0x000fe200030006ff */
[----:B------:R-:W-:Y:S01]  /*77b0*/  HADD2.F32 R51, -RZ, R3.H1_H1 ;  /* 0x30000003ff337230 */ /* 0x000fe20000004100 */
[----:B------:R-:W-:Y:S01]  /*77c0*/  F2FP.F16.E4M3.UNPACK_B R3, R82 ;  /* 0x00000052ff03723e */ /* 0x000fe200020006ff */
[--C-:B------:R-:W-:Y:S02]  /*77d0*/  HADD2.F32 R68, -RZ, R0.reuse.H0_H0 ;  /* 0x20000000ff447230 */ /* 0x100fe40000004100 */
[----:B------:R-:W-:Y:S01]  /*77e0*/  HADD2.F32 R69, -RZ, R0.H1_H1 ;  /* 0x30000000ff457230 */ /* 0x000fe20000004100 */
[-C--:B------:R-:W-:Y:S01]  /*77f0*/  F2FP.F16.E4M3.UNPACK_B R0, R85.reuse.H1 ;  /* 0x00000055ff00723e */ /* 0x080fe200030006ff */
[--C-:B------:R-:W-:Y:S02]  /*7800*/  HADD2.F32 R64, -RZ, R2.reuse.H0_H0 ;  /* 0x20000002ff407230 */ /* 0x100fe40000004100 */
[----:B------:R-:W-:Y:S01]  /*7810*/  HADD2.F32 R65, -RZ, R2.H1_H1 ;  /* 0x30000002ff417230 */ /* 0x000fe20000004100 */
[----:B------:R-:W-:Y:S01]  /*7820*/  F2FP.F16.E4M3.UNPACK_B R2, R85 ;  /* 0x00000055ff02723e */ /* 0x000fe200020006ff */
[--C-:B------:R-:W-:Y:S02]  /*7830*/  HADD2.F32 R58, -RZ, R3.reuse.H0_H0 ;  /* 0x20000003ff3a7230 */ /* 0x100fe40000004100 */
[C---:B-1----:R-:W-:Y:S01]  /*7840*/  FMUL R7, R47.reuse, R7 ;  /* 0x000000072f077220 */ /* 0x042fe20000400000 */
[----:B------:R-:W-:Y:S01]  /*7850*/  HADD2.F32 R59, -RZ, R3.H1_H1 ;  /* 0x30000003ff3b7230 */ /* 0x000fe20000004100 */
[----:B------:R-:W-:Y:S01]  /*7860*/  F2FP.F16.E4M3.UNPACK_B R3, R84 ;  /* 0x00000054ff03723e */ /* 0x000fe200020006ff */
[--C-:B------:R-:W-:Y:S02]  /*7870*/  HADD2.F32 R72, -RZ, R0.reuse.H0_H0 ;  /* 0x20000000ff487230 */ /* 0x100fe40000004100 */
[C---:B------:R-:W-:Y:S01]  /*7880*/  FMUL R11, R47.reuse, R11 ;  /* 0x0000000b2f0b7220 */ /* 0x040fe20000400000 */
[----:B------:R-:W-:Y:S01]  /*7890*/  HADD2.F32 R73, -RZ, R0.H1_H1 ;  /* 0x30000000ff497230 */ /* 0x000fe20000004100 */
[----:B------:R-:W-:Y:S01]  /*78a0*/  F2FP.F16.E4M3.UNPACK_B R0, R87 ;  /* 0x00000057ff00723e */ /* 0x000fe200020006ff */
[--C-:B------:R-:W-:Y:S02]  /*78b0*/  HADD2.F32 R70, -RZ, R2.reuse.H0_H0 ;  /* 0x20000002ff467230 */ /* 0x100fe40000004100 */
[C---:B------:R-:W-:Y:S01]  /*78c0*/  FMUL R15, R47.reuse, R15 ;  /* 0x0000000f2f0f7220 */ /* 0x040fe20000400000 */
[----:B------:R-:W-:Y:S01]  /*78d0*/  HADD2.F32 R71, -RZ, R2.H1_H1 ;  /* 0x30000002ff477230 */ /* 0x000fe20000004100 */
[-C--:B------:R-:W-:Y:S01]  /*78e0*/  F2FP.F16.E4M3.UNPACK_B R2, R86.reuse.H1 ;  /* 0x00000056ff02723e */ /* 0x080fe200030006ff */
[--C-:B------:R-:W-:Y:S02]  /*78f0*/  HADD2.F32 R66, -RZ, R3.reuse.H0_H0 ;  /* 0x20000003ff427230 */ /* 0x100fe40000004100 */
[----:B------:R-:W-:Y:S01]  /*7900*/  HADD2.F32 R67, -RZ, R3.H1_H1 ;  /* 0x30000003ff437230 */ /* 0x000fe20000004100 */
[----:B------:R-:W-:Y:S01]  /*7910*/  F2FP.F16.E4M3.UNPACK_B R3, R86 ;  /* 0x00000056ff03723e */ /* 0x000fe200020006ff */
[--C-:B------:R-:W-:Y:S02]  /*7920*/  HADD2.F32 R78, -RZ, R0.reuse.H0_H0 ;  /* 0x20000000ff4e7230 */ /* 0x100fe40000004100 */
[----:B------:R-:W-:Y:S02]  /*7930*/  HADD2.F32 R79, -RZ, R0.H1_H1 ;  /* 0x30000000ff4f7230 */ /* 0x000fe40000004100 */
[C---:B------:R-:W-:Y:S01]  /*7940*/  FMUL R0, R47.reuse, R4 ;  /* 0x000000042f007220 */ /* 0x040fe20000400000 */
[--C-:B------:R-:W-:Y:S02]  /*7950*/  HADD2.F32 R76, -RZ, R2.reuse.H0_H0 ;  /* 0x20000002ff4c7230 */ /* 0x100fe40000004100 */
[----:B------:R-:W-:Y:S01]  /*7960*/  FMUL R4, R47, R8 ;  /* 0x000000082f047220 */ /* 0x000fe20000400000 */
[----:B------:R-:W-:Y:S02]  /*7970*/  HADD2.F32 R77, -RZ, R2.H1_H1 ;  /* 0x30000002ff4d7230 */ /* 0x000fe40000004100 */
[----:B------:R-:W-:Y:S01]  /*7980*/  FFMA R0, R49, R50, R0 ;  /* 0x0000003231007223 */ /* 0x000fe20000000000 */
[--C-:B------:R-:W-:Y:S02]  /*7990*/  HADD2.F32 R74, -RZ, R3.reuse.H0_H0 ;  /* 0x20000003ff4a7230 */ /* 0x100fe40000004100 */
[C---:B------:R-:W-:Y:S01]  /*79a0*/  FMUL R2, R47.reuse, R5 ;  /* 0x000000052f027220 */ /* 0x040fe20000400000 */
[----:B------:R-:W-:Y:S02]  /*79b0*/  HADD2.F32 R75, -RZ, R3.H1_H1 ;  /* 0x30000003ff4b7230 */ /* 0x000fe40000004100 */
[C---:B------:R-:W-:Y:S01]  /*79c0*/  FMUL R5, R47.reuse, R9 ;  /* 0x000000092f057220 */ /* 0x040fe20000400000 */
[----:B------:R-:W-:Y:S01]  /*79d0*/  FMUL R8, R47, R12 ;  /* 0x0000000c2f087220 */ /* 0x000fe20000400000 */
[----:B------:R-:W-:Y:S01]  /*79e0*/  FFMA R2, R49, R51, R2 ;  /* 0x0000003331027223 */ /* 0x000fe20000000002 */
[C---:B------:R-:W-:Y:S01]  /*79f0*/  FMUL R9, R47.reuse, R13 ;  /* 0x0000000d2f097220 */ /* 0x040fe20000400000 */
[C---:B------:R-:W-:Y:S01]  /*7a00*/  FMUL R12, R47.reuse, R21 ;  /* 0x000000152f0c7220 */ /* 0x040fe20000400000 */
[C---:B------:R-:W-:Y:S01]  /*7a10*/  FMUL R21, R47.reuse, R30 ;  /* 0x0000001e2f157220 */ /* 0x040fe20000400000 */
[C---:B------:R-:W-:Y:S01]  /*7a20*/  FMUL R13, R47.reuse, R22 ;  /* 0x000000162f0d7220 */ /* 0x040fe20000400000 */
        /* <DEDUP_REMOVED lines=9> */
[C---:B------:R-:W-:Y:S01]  /*7ac0*/  FFMA R6, R49.reuse, R56, R6 ;  /* 0x0000003831067223 */ /* 0x040fe20000000006 */
[C---:B------:R-:W-:Y:S01]  /*7ad0*/  FFMA R11, R49.reuse, R57, R11 ;  /* 0x00000039310b7223 */ /* 0x040fe2000000000b */
[C---:B------:R-:W-:Y:S01]  /*7ae0*/  FFMA R8, R49.reuse, R58, R8 ;  /* 0x0000003a31087223 */ /* 0x040fe20000000008 */
[----:B------:R-:W-:Y:S01]  /*7af0*/  FFMA R9, R49, R59, R9 ;  /* 0x0000003b31097223 */ /* 0x000fe20000000009 */
[----:B------:R-:W-:Y:S01]  /*7b00*/  F2FP.SATFINITE.E4M3.F32.PACK_AB_MERGE_C R52, R7, R3, RZ ;  /* 0x000000030734723e */ /* 0x000fe200048070ff */
[----:B------:R-:W-:Y:S01]  /*7b10*/  FFMA R10, R49, R60, R10 ;  /* 0x0000003c310a7223 */ /* 0x000fe2000000000a */
[----:B------:R-:W-:Y:S01]  /*7b20*/  F2FP.SATFINITE.E4M3.F32.PACK_AB_MERGE_C R53, R11, R6, RZ ;  /* 0x000000060b35723e */ /* 0x000fe200048070ff */
[----:B------:R-:W-:Y:S01]  /*7b30*/  FFMA R15, R49, R61, R15 ;  /* 0x0000003d310f7223 */ /* 0x000fe2000000000f */
[C---:B------:R-:W-:Y:S01]  /*7b40*/  FMUL R3, R47.reuse, R16 ;  /* 0x000000102f037220 */ /* 0x040fe20000400000 */
[C---:B------:R-:W-:Y:S01]  /*7b50*/  FMUL R6, R47.reuse, R17 ;  /* 0x000000112f067220 */ /* 0x040fe20000400000 */
[----:B------:R-:W-:Y:S01]  /*7b60*/  F2FP.F16.E4M3.UNPACK_B R51, R87.H1 ;  /* 0x00000057ff33723e */ /* 0x000fe200030006ff */
[----:B------:R-:W-:Y:S01]  /*7b70*/  FMUL R11, R47, R20 ;  /* 0x000000142f0b7220 */ /* 0x000fe20000400000 */
[----:B------:R-:W-:Y:S01]  /*7b80*/  F2FP.SATFINITE.E4M3.F32.PACK_AB_MERGE_C R54, R15, R10, RZ ;  /* 0x0000000a0f36723e */ /* 0x000fe200048070ff */
[C---:B------:R-:W-:Y:S01]  /*7b90*/  FFMA R3, R49.reuse, R62, R3 ;  /* 0x0000003e31037223 */ /* 0x040fe20000000003 */
[----:B------:R-:W-:Y:S01]  /*7ba0*/  FFMA R6, R49, R63, R6 ;  /* 0x0000003f31067223 */ /* 0x000fe20000000006 */
[----:B------:R-:W-:Y:S01]  /*7bb0*/  FMUL R20, R47, R29 ;  /* 0x0000001d2f147220 */ /* 0x000fe20000400000 */
[----:B------:R-:W-:Y:S01]  /*7bc0*/  F2FP.SATFINITE.E4M3.F32.PACK_AB_MERGE_C R29, R5, R4, R53 ;  /* 0x00000004051d723e */ /* 0x000fe20004807035 */
[----:B------:R-:W-:Y:S01]  /*7bd0*/  FMUL R10, R47, R19 ;  /* 0x000000132f0a7220 */ /* 0x000fe20000400000 */
[----:B------:R-:W-:Y:S01]  /*7be0*/  F2FP.SATFINITE.E4M3.F32.PACK_AB_MERGE_C R30, R9, R8, R54 ;  /* 0x00000008091e723e */ /* 0x000fe20004807036 */
        /* <DEDUP_REMOVED lines=10> */
[----:B------:R-:W-:Y:S01]  /*7c90*/  FFMA R14, R49, R69, R14 ;  /* 0x00000045310e7223 */ /* 0x000fe2000000000e */
[----:B------:R-:W-:Y:S01]  /*7ca0*/  FMUL R18, R47, R27 ;  /* 0x0000001b2f127220 */ /* 0x000fe20000400000 */
[C---:B------:R-:W-:Y:S01]  /*7cb0*/  FFMA R15, R49.reuse, R70, R15 ;  /* 0x00000046310f7223 */ /* 0x040fe2000000000f */
[C---:B------:R-:W-:Y:S01]  /*7cc0*/  FFMA R16, R49.reuse, R71, R16 ;  /* 0x0000004731107223 */ /* 0x040fe20000000010 */
[C---:B------:R-:W-:Y:S01]  /*7cd0*/  FFMA R17, R49.reuse, R72, R17 ;  /* 0x0000004831117223 */ /* 0x040fe20000000011 */
[C---:B------:R-:W-:Y:S01]  /*7ce0*/  FFMA R18, R49.reuse, R73, R18 ;  /* 0x0000004931127223 */ /* 0x040fe20000000012 */
[----:B------:R-:W-:Y:S01]  /*7cf0*/  FFMA R19, R49, R74, R19 ;  /* 0x0000004a31137223 */ /* 0x000fe20000000013 */
[----:B------:R-:W-:Y:S01]  /*7d00*/  FMUL R23, R47, R32 ;  /* 0x000000202f177220 */ /* 0x000fe20000400000 */
[----:B------:R-:W-:Y:S01]  /*7d10*/  FFMA R20, R49, R75, R20 ;  /* 0x0000004b31147223 */ /* 0x000fe20000000014 */
[----:B------:R-:W-:Y:S01]  /*7d20*/  FMUL R24, R47, R33 ;  /* 0x000000212f187220 */ /* 0x000fe20000400000 */
[--C-:B------:R-:W-:Y:S02]  /*7d30*/  HADD2.F32 R50, -RZ, R51.reuse.H0_H0 ;  /* 0x20000033ff327230 */ /* 0x100fe40000004100 */
[----:B------:R-:W-:Y:S01]  /*7d40*/  FFMA R21, R49, R76, R21 ;  /* 0x0000004c31157223 */ /* 0x000fe20000000015 */
[----:B------:R-:W-:Y:S02]  /*7d50*/  HADD2.F32 R51, -RZ, R51.H1_H1 ;  /* 0x30000033ff337230 */ /* 0x000fe40000004100 */
[----:B------:R-:W-:Y:S01]  /*7d60*/  FMUL R25, R47, R34 ;  /* 0x000000222f197220 */ /* 0x000fe20000400000 */
[----:B------:R-:W-:Y:S01]  /*7d70*/  FFMA R22, R49, R77, R22 ;  /* 0x0000004d31167223 */ /* 0x000fe20000000016 */
[----:B------:R-:W-:Y:S01]  /*7d80*/  FMUL R26, R47, R35 ;  /* 0x000000232f1a7220 */ /* 0x000fe20000400000 */
[----:B------:R-:W-:Y:S01]  /*7d90*/  F2FP.SATFINITE.E4M3.F32.PACK_AB_MERGE_C R7, R10, R7, RZ ;  /* 0x000000070a07723e */ /* 0x000fe200048070ff */
[C---:B------:R-:W-:Y:S01]  /*7da0*/  FFMA R23, R49.reuse, R78, R23 ;  /* 0x0000004e31177223 */ /* 0x040fe20000000017 */
[C---:B------:R-:W-:Y:S01]  /*7db0*/  FFMA R24, R49.reuse, R79, R24 ;  /* 0x0000004f31187223 */ /* 0x040fe20000000018 */
[C---:B------:R-:W-:Y:S01]  /*7dc0*/  FFMA R25, R49.reuse, R50, R25 ;  /* 0x0000003231197223 */ /* 0x040fe20000000019 */
[----:B------:R-:W-:Y:S01]  /*7dd0*/  FFMA R26, R49, R51, R26 ;  /* 0x00000033311a7223 */ /* 0x000fe2000000001a */
[----:B------:R-:W-:Y:S02]  /*7de0*/  F2FP.SATFINITE.E4M3.F32.PACK_AB_MERGE_C R28, R2, R0, R52 ;  /* 0x00000000021c723e */ /* 0x000fe40004807034 */
[----:B------:R-:W-:Y:S02]  /*7df0*/  F2FP.SATFINITE.E4M3.F32.PACK_AB_MERGE_C R31, R6, R3, R7 ;  /* 0x00000003061f723e */ /* 0x000fe40004807007 */
[----:B------:R-:W-:Y:S02]  /*7e00*/  F2FP.SATFINITE.E4M3.F32.PACK_AB_MERGE_C R13, R14, R13, RZ ;  /* 0x0000000d0e0d723e */ /* 0x000fe400048070ff */
[----:B------:R-:W-:Y:S01]  /*7e10*/  F2FP.SATFINITE.E4M3.F32.PACK_AB_MERGE_C R17, R18, R17, RZ ;  /* 0x000000111211723e */ /* 0x000fe200048070ff */
[----:B------:R1:W-:Y:S01]  /*7e20*/  STS.128 [R100+UR49+0x5200], R28 ;  /* 0x0052001c64007988 */ /* 0x0003e20008000c31 */
[----:B------:R-:W-:Y:S02]  /*7e30*/  F2FP.SATFINITE.E4M3.F32.PACK_AB_MERGE_C R14, R22, R21, RZ ;  /* 0x00000015160e723e */ /* 0x000fe400048070ff */
[----:B------:R-:W-:Y:S02]  /*7e40*/  F2FP.SATFINITE.E4M3.F32.PACK_AB_MERGE_C R25, R26, R25, RZ ;  /* 0x000000191a19723e */ /* 0x000fe400048070ff */
[----:B------:R-:W-:Y:S02]  /*7e50*/  F2FP.SATFINITE.E4M3.F32.PACK_AB_MERGE_C R12, R12, R11, R13 ;  /* 0x0000000b0c0c723e */ /* 0x000fe4000480700d */
[----:B------:R-:W-:Y:S02]  /*7e60*/  F2FP.SATFINITE.E4M3.F32.PACK_AB_MERGE_C R13, R16, R15, R17 ;  /* 0x0000000f100d723e */ /* 0x000fe40004807011 */
        /* <DEDUP_REMOVED lines=13> */
[----:B------:R-:W-:Y:S02]  /*7f40*/  UIADD3 UR12, UP0, UPT, UR52, 0x680, URZ ;  /* 0x00000680340c7890 */ /* 0x000fe4000ff1e0ff */
[----:B------:R-:W-:Y:S02]  /*7f50*/  UIADD3 UR9, UPT, UPT, UR41, 0x20, URZ ;  /* 0x0000002029097890 */ /* 0x000fe4000fffe0ff */
[----:B------:R-:W-:Y:S02]  /*7f60*/  UIADD3 UR8, UPT, UPT, UR49, 0x5200, URZ ;  /* 0x0000520031087890 */ /* 0x000fe4000fffe0ff */
[----:B------:R-:W-:Y:S01]  /*7f70*/  UIADD3.X UR13, UPT, UPT, URZ, UR53, URZ, UP0, !UPT ;  /* 0x00000035ff0d7290 */ /* 0x000fe200087fe4ff */
[----:B------:R-:W-:Y:S01]  /*7f80*/  UMOV UR10, UR42 ;  /* 0x0000002a000a7c82 */ /* 0x000fe20008000000 */
[----:B------:R-:W-:Y:S01]  /*7f90*/  UMOV UR11, UR36 ;  /* 0x00000024000b7c82 */ /* 0x000fe20008000000 */
[----:B------:R-:W-:Y:S02]  /*7fa0*/  UIADD3 UR5, UPT, UPT, UR41, 0xa0, URZ ;  /* 0x000000a029057890 */ /* 0x000fe4000fffe0ff */
[----:B------:R-:W-:Y:S01]  /*7fb0*/  UIADD3 UR4, UPT, UPT, UR49, 0x5a00, URZ ;  /* 0x00005a0031047890 */ /* 0x000fe2000fffe0ff */
[----:B------:R-:W-:Y:S03]  /*7fc0*/  UMOV UR6, UR42 ;  /* 0x0000002a00067c82 */ /* 0x000fe60008000000 */
[----:B------:R2:W-:Y:S01]  /*7fd0*/  UTMASTG.3D [UR8], [UR12] ;  /* 0x000000080c0073b5 */ /* 0x0005e20008010000 */
[----:B------:R-:W-:Y:S04]  /*7fe0*/  UMOV UR7, UR36 ;  /* 0x0000002400077c82 */ /* 0x000fe80008000000 */
[----:B------:R2:W-:Y:S01]  /*7ff0*/  UTMASTG.3D [UR4], [UR12] ;  /* 0x000000040c0073b5 */ /* 0x0005e20008010000 */
[----:B------:R0:W-:Y:S01]  /*8000*/  UTMACMDFLUSH ;  /* 0x00000000000079b7 */ /* 0x0001e20000000000 */
[----:B--2---:R-:W-:Y:S04]  /*8010*/  DEPBAR.LE SB0, 0x1 ;  /* 0x000080400000791a */ /* 0x004fe80000000000 */
.L_x_129:
[----:B------:R-:W-:Y:S05]  /*8020*/  BSYNC.RECONVERGENT B0 ;  /* 0x0000000000007941 */ /* 0x000fea0003800200 */
.L_x_128:
        /* <DEDUP_REMOVED lines=15> */
.L_x_133:
[----:B------:R-:W-:Y:S05]  /*8120*/  BSYNC B0 ;  /* 0x0000000000007941 */ /* 0x000fea0003800000 */
.L_x_132:
[----:B------:R-:W-:Y:S01]  /*8130*/  ISETP.NE.AND P0, PT, R115, RZ, PT ;  /* 0x000000ff7300720c */ /* 0x000fe20003f05270 */
[----:B------:R-:W-:Y:S11]  /*8140*/  VIADD R105, R105, 0x1 ;  /* 0x0000000169697836 */ /* 0x000ff60000000000 */
[----:B------:R-:W-:Y:S01]  /*8150*/  @!UPT UIADD3 URZ, UPT, UPT, URZ, URZ, URZ ;  /* 0x000000fffffff290 */ /* 0x000fe2000fffe0ff */
[----:B------:R3:W4:Y:S04]  /*8160*/  @P0 LDS.128 R84, [R2+0x200] ;  /* 0x0002000002540984 */ /* 0x0007280000000c00 */
[----:B------:R1:W1:Y:S01]  /*8170*/  @P0 LDS.128 R80, [R3+UR49+0x200] ;  /* 0x0002003103500984 */ /* 0x0002620008000c00 */
        /* <DEDUP_REMOVED lines=14> */
.L_x_131:
[----:B------:R-:W-:Y:S05]  /*8260*/  BSYNC B1 ;  /* 0x0000000000017941 */ /* 0x000fea0003800000 */
.L_x_130:
[----:B------:R-:W-:Y:S05]  /*8270*/  VIADD R0, R48, 0x40 ;  /* 0x0000004030007836 */ /* 0x000fea0000000000 */
[----:B------:R-:W-:Y:S04]  /*8280*/  SHF.R.U32.HI R0, RZ, 0x15, R0 ;  /* 0x00000015ff007819 */ /* 0x000fe80000011600 */
[----:B------:R-:W-:Y:S11]  /*8290*/  LOP3.LUT P0, RZ, R0, 0x3, R102, 0x48, !PT ;  /* 0x0000000300ff7812 */ /* 0x000ff60007804866 */
[----:B------:R-:W-:Y:S02]  /*82a0*/  @!UPT UIADD3 URZ, UPT, UPT, URZ, URZ, URZ ;  /* 0x000000fffffff290 */ /* 0x000fe4000fffe0ff */
[----:B------:R-:W-:Y:S05]  /*82b0*/  @!P0 BRA `(.L_x_135) ;  /* 0x0000000000408947 */ /* 0x000fea0003800000 */
[----:B------:R-:W2:Y:S01]  /*82c0*/  LDCU.64 UR8, c[0x4][0x78] ;  /* 0x01000f00ff0877ac */ /* 0x000ea20008000a00 */
[----:B------:R-:W-:Y:S01]  /*82d0*/  MOV R3, 0x0 ;  /* 0x0000000000037802 */ /* 0x000fe20000000f00 */
[----:B-1----:R-:W-:Y:S02]  /*82e0*/  HFMA2 R12, -RZ, RZ, 0, 5.9604644775390625e-08 ;  /* 0x00000001ff0c7431 */ /* 0x002fe400000001ff */
[----:B------:R-:W-:Y:S02]  /*82f0*/  IMAD.MOV.U32 R8, RZ, RZ, 0x192 ;  /* 0x00000192ff087424 */ /* 0x000fe400078e00ff */
[----:B------:R-:W-:Y:S01]  /*8300*/  IMAD.MOV.U32 R13, RZ, RZ, RZ ;  /* 0x000000ffff0d7224 */ /* 0x000fe200078e00ff */
[----:B------:R-:W1:Y:S01]  /*8310*/  LDCU.64 UR6, c[0x4][0x80] ;  /* 0x01001000ff0677ac */ /* 0x000e620008000a00 */
[----:B------:R-:W3:Y:S01]  /*8320*/  LDC.64 R2, c[0x4][R3] ;  /* 0x0100000003027b82 */ /* 0x000ee20000000a00 */
[----:B------:R-:W4:Y:S01]  /*8330*/  LDCU.64 UR4, c[0x4][0x18] ;  /* 0x01000300ff0477ac */ /* 0x000f220008000a00 */
[----:B--2---:R-:W-:Y:S01]  /*8340*/  MOV R5, UR9 ;  /* 0x0000000900057c02 */ /* 0x004fe20008000f00 */
[----:B------:R-:W-:Y:S01]  /*8350*/  IMAD.U32 R4, RZ, RZ, UR8 ;  /* 0x00000008ff047e24 */ /* 0x000fe2000f8e00ff */
[----:B-1----:R-:W-:Y:S01]  /*8360*/  MOV R7, UR7 ;  /* 0x0000000700077c02 */ /* 0x002fe20008000f00 */
[----:B------:R-:W-:Y:S01]  /*8370*/  IMAD.U32 R6, RZ, RZ, UR6 ;  /* 0x00000006ff067e24 */ /* 0x000fe2000f8e00ff */
[----:B----4-:R-:W-:Y:S01]  /*8380*/  MOV R11, UR5 ;  /* 0x00000005000b7c02 */ /* 0x010fe20008000f00 */
[----:B------:R-:W-:Y:S02]  /*8390*/  IMAD.U32 R10, RZ, RZ, UR4 ;  /* 0x00000004ff0a7e24 */ /* 0x000fe4000f8e00ff */
[----:B------:R-:W-:Y:S07]  /*83a0*/  LEPC R20, `(.L_x_135) ;  /* 0x000000001014794e */ /* 0x000fee0000000000 */
[----:B---3--:R-:W-:Y:S05]  /*83b0*/  CALL.ABS.NOINC R2 ;  /* 0x0000000002007343 */ /* 0x008fea0003c00000 */
.L_x_135:
        /* <DEDUP_REMOVED lines=147> */
[----:B------:R-:W-:Y:S02]  /*8cf0*/  UIADD3 UR12, UP0, UPT, UR52, 0x680, URZ ;  /* 0x00000680340c7890 */ /* 0x000fe4000ff1e0ff */
[----:B------:R-:W-:Y:S02]  /*8d00*/  UIADD3 UR5, UPT, UPT, UR41, 0x40, URZ ;  /* 0x0000004029057890 */ /* 0x000fe4000fffe0ff */
[----:B------:R-:W-:Y:S01]  /*8d10*/  MOV R108, UR4 ;  /* 0x00000004006c7c02 */ /* 0x000fe20008000f00 */
[----:B------:R-:W-:Y:S01]  /*8d20*/  UIADD3.X UR13, UPT, UPT, URZ, UR53, URZ, UP0, !UPT ;  /* 0x00000035ff0d7290 */ /* 0x000fe200087fe4ff */
[----:B------:R-:W-:Y:S02]  /*8d30*/  UMOV UR6, UR42 ;  /* 0x0000002a00067c82 */ /* 0x000fe40008000000 */
[----:B------:R-:W-:Y:S01]  /*8d40*/  R2UR UR4, R108 ;  /* 0x000000006c0472ca */ /* 0x000fe200000e0000 */
[----:B------:R-:W-:Y:S01]  /*8d50*/  UMOV UR7, UR36 ;  /* 0x0000002400077c82 */ /* 0x000fe20008000000 */
[----:B------:R-:W-:Y:S02]  /*8d60*/  UIADD3 UR9, UPT, UPT, UR41, 0xc0, URZ ;  /* 0x000000c029097890 */ /* 0x000fe4000fffe0ff */
[----:B------:R-:W-:Y:S01]  /*8d70*/  UIADD3 UR8, UPT, UPT, UR49, 0x4a00, URZ ;  /* 0x00004a0031087890 */ /* 0x000fe2000fffe0ff */
[----:B------:R-:W-:Y:S01]  /*8d80*/  UMOV UR10, UR42 ;  /* 0x0000002a000a7c82 */ /* 0x000fe20008000000 */
[----:B------:R-:W-:Y:S07]  /*8d90*/  UMOV UR11, UR36 ;  /* 0x00000024000b7c82 */ /* 0x000fee0008000000 */
[----:B------:R2:W-:Y:S01]  /*8da0*/  UTMASTG.3D [UR4], [UR12] ;  /* 0x000000040c0073b5 */ /* 0x0005e20008010000 */
[----:B------:R2:W-:Y:S01]  /*8db0*/  UTMASTG.3D [UR8], [UR12] ;  /* 0x000000080c0073b5 */ /* 0x0005e20008010000 */
[----:B------:R0:W-:Y:S01]  /*8dc0*/  UTMACMDFLUSH ;  /* 0x00000000000079b7 */ /* 0x0001e20000000000 */
[----:B--2---:R-:W-:Y:S04]  /*8dd0*/  DEPBAR.LE SB0, 0x1 ;  /* 0x000080400000791a */ /* 0x004fe80000000000 */
.L_x_137:
[----:B------:R-:W-:Y:S05]  /*8de0*/  BSYNC.RECONVERGENT B0 ;  /* 0x0000000000007941 */ /* 0x000fea0003800200 */
.L_x_136:
        /* <DEDUP_REMOVED lines=15> */
.L_x_141:
[----:B------:R-:W-:Y:S05]  /*8ee0*/  BSYNC B0 ;  /* 0x0000000000007941 */ /* 0x000fea0003800000 */
.L_x_140:
        /* <DEDUP_REMOVED lines=19> */
.L_x_139:
[----:B------:R-:W-:Y:S05]  /*9020*/  BSYNC B1 ;  /* 0x0000000000017941 */ /* 0x000fea0003800000 */
.L_x_138:
        /* <DEDUP_REMOVED lines=21> */
.L_x_143:
[----:B------:R-:W-:Y:S01]  /*9180*/  ISETP.NE.AND P0, PT, R109, RZ, PT ;  /* 0x000000ff6d00720c */ /* 0x000fe20003f05270 */
[----:B------:R-:W-:Y:S05]  /*9190*/  WARPSYNC.ALL ;  /* 0x0000000000007948 */ /* 0x000fea0003800000 */
[----:B------:R-:W-:Y:S01]  /*91a0*/  R2UR UR4, R48 ;  /* 0x00000000300472ca */ /* 0x000fe200000e0000 */
[----:B------:R-:W-:Y:S01]  /*91b0*/  BSSY.RECONVERGENT B0, `(.L_x_144) ;  /* 0x000009f000007945 */ /* 0x000fe20003800200 */
[-C--:B------:R-:W-:Y:S02]  /*91c0*/  F2FP.F16.E4M3.UNPACK_B R4, R81.reuse ;  /* 0x00000051ff04723e */ /* 0x080fe400020006ff */
[-C--:B------:R-:W-:Y:S02]  /*91d0*/  F2FP.F16.E4M3.UNPACK_B R2, R80.reuse ;  /* 0x00000050ff02723e */ /* 0x080fe400020006ff */
[----:B------:R-:W-:Y:S01]  /*91e0*/  F2FP.F16.E4M3.UNPACK_B R80, R80.H1 ;  /* 0x00000050ff50723e */ /* 0x000fe200030006ff */
[--C-:B------:R-:W-:Y:S01]  /*91f0*/  HADD2.F32 R50, -RZ, R4.reuse.H0_H0 ;  /* 0x20000004ff327230 */ /* 0x100fe20000004100 */
[----:B------:R-:W-:Y:S01]  /*9200*/  F2FP.F16.E4M3.UNPACK_B R81, R81.H1 ;  /* 0x00000051ff51723e */ /* 0x000fe200030006ff */
[----:B------:R-:W-:Y:S01]  /*9210*/  HADD2.F32 R51, -RZ, R4.H1_H1 ;  /* 0x30000004ff337230 */ /* 0x000fe20000004100 */
[-C--:B------:R-:W-:Y:S01]  /*9220*/  F2FP.F16.E4M3.UNPACK_B R55, R82.reuse ;  /* 0x00000052ff37723e */ /* 0x080fe200020006ff */
[--C-:B------:R-:W-:Y:S01]  /*9230*/  HADD2.F32 R0, -RZ, R2.reuse.H0_H0 ;  /* 0x20000002ff007230 */ /* 0x100fe20000004100 */
[----:B------:R-:W-:Y:S01]  /*9240*/  F2FP.F16.E4M3.UNPACK_B R82, R82.H1 ;  /* 0x00000052ff52723e */ /* 0x000fe200030006ff */
[----:B-1----:R-:W1:Y:S01]  /*9250*/  LDTM.x32 R4, tmem[UR4+0x60] ;  /* 0x00006004000479ee */ /* 0x002e6200082c0000 */
[----:B------:R-:W-:Y:S01]  /*9260*/  NOP ;  /* 0x0000000000007918 */ /* 0x000fe20000000000 */
[----:B------:R-:W-:Y:S01]  /*9270*/  IADD3 R111, PT, PT, R111, 0x110, RZ ;  /* 0x000001106f6f7810 */ /* 0x000fe20007ffe0ff */
[----:B------:R-:W-:Y:S01]  /*9280*/  HADD2.F32 R2, -RZ, R2.H1_H1 ;  /* 0x30000002ff027230 */ /* 0x000fe20000004100 */
[----:B------:R-:W-:Y:S01]  /*9290*/  F2FP.F16.E4M3.UNPACK_B R59, R83 ;  /* 0x00000053ff3b723e */ /* 0x000fe200020006ff */
[--C-:B------:R-:W-:Y:S01]  /*92a0*/  HADD2.F32 R54, -RZ, R55.reuse.H0_H0 ;  /* 0x20000037ff367230 */ /* 0x100fe20000004100 */
[----:B------:R-:W-:Y:S01]  /*92b0*/  LOP3.LUT R111, R111, 0xfefffff8, RZ, 0xc0, !PT ;  /* 0xfefffff86f6f7812 */ /* 0x000fe200078ec0ff */
[----:B------:R-:W-:Y:S01]  /*92c0*/  HADD2.F32 R55, -RZ, R55.H1_H1 ;  /* 0x30000037ff377230 */ /* 0x000fe20000004100 */
[----:B------:R-:W-:Y:S01]  /*92d0*/  F2FP.F16.E4M3.UNPACK_B R63, R84 ;  /* 0x00000054ff3f723e */ /* 0x000fe200020006ff */
[--C-:B------:R-:W-:Y:S01]  /*92e0*/  HADD2.F32 R58, -RZ, R59.reuse.H0_H0 ;  /* 0x2000003bff3a7230 */ /* 0x100fe20000004100 */
[----:B-1----:R1:W-:Y:S01]  /*92f0*/  SYNCS.ARRIVE.TRANS64.RED.A1T0 RZ, [R111+URZ], RZ ;  /* 0x000000ff6fff79a7 */ /* 0x0023e200081004ff */
[----:B------:R-:W-:Y:S01]  /*9300*/  HADD2.F32 R59, -RZ, R59.H1_H1 ;  /* 0x3000003bff3b7230 */ /* 0x000fe20000004100 */
[----:B------:R-:W-:Y:S01]  /*9310*/  F2FP.F16.E4M3.UNPACK_B R67, R85 ;  /* 0x00000055ff43723e */ /* 0x000fe200020006ff */
[--C-:B------:R-:W-:Y:S01]  /*9320*/  HADD2.F32 R62, -RZ, R63.reuse.H0_H0 ;  /* 0x2000003fff3e7230 */ /* 0x100fe20000004100 */
[----:B------:R-:W-:Y:S01]  /*9330*/  F2FP.F16.E4M3.UNPACK_B R71, R86 ;  /* 0x00000056ff47723e */ /* 0x000fe200020006ff */
[----:B------:R-:W-:Y:S01]  /*9340*/  HADD2.F32 R63, -RZ, R63.H1_H1 ;  /* 0x3000003fff3f7230 */ /* 0x000fe20000004100 */
[----:B------:R-:W-:Y:S01]  /*9350*/  F2FP.F16.E4M3.UNPACK_B R75, R87 ;  /* 0x00000057ff4b723e */ /* 0x000fe200020006ff */
[--C-:B------:R-:W-:Y:S01]  /*9360*/  HADD2.F32 R66, -RZ, R67.reuse.H0_H0 ;  /* 0x20000043ff427230 */ /* 0x100fe20000004100 */
[----:B------:R-:W-:Y:S01]  /*9370*/  F2FP.F16.E4M3.UNPACK_B R83, R83.H1 ;  /* 0x00000053ff53723e */ /* 0x000fe200030006ff */
[----:B------:R-:W-:Y:S01]  /*9380*/  HADD2.F32 R67, -RZ, R67.H1_H1 ;  /* 0x30000043ff437230 */ /* 0x000fe20000004100 */
[----:B------:R-:W-:Y:S01]  /*9390*/  F2FP.F16.E4M3.UNPACK_B R84, R84.H1 ;  /* 0x00000054ff54723e */ /* 0x000fe200030006ff */
[--C-:B------:R-:W-:Y:S01]  /*93a0*/  HADD2.F32 R70, -RZ, R71.reuse.H0_H0 ;  /* 0x20000047ff467230 */ /* 0x100fe20000004100 */
[----:B------:R-:W-:Y:S01]  /*93b0*/  F2FP.F16.E4M3.UNPACK_B R85, R85.H1 ;  /* 0x00000055ff55723e */ /* 0x000fe200030006ff */
[----:B------:R-:W-:Y:S02]  /*93c0*/  HADD2.F32 R71, -RZ, R71.H1_H1 ;  /* 0x30000047ff477230 */ /* 0x000fe40000004100 */
[C---:B------:R-:W-:Y:S01]  /*93d0*/  FMUL R4, R47.reuse, R4 ;  /* 0x000000042f047220 */ /* 0x040fe20000400000 */
[C---:B------:R-:W-:Y:S01]  /*93e0*/  FMUL R5, R47.reuse, R5 ;  /* 0x000000052f057220 */ /* 0x040fe20000400000 */
[--C-:B------:R-:W-:Y:S02]  /*93f0*/  HADD2.F32 R3, -RZ, R80.reuse.H0_H0 ;  /* 0x20000050ff037230 */ /* 0x100fe40000004100 */
[----:B------:R-:W-:Y:S01]  /*9400*/  FMUL R8, R47, R8 ;  /* 0x000000082f087220 */ /* 0x000fe20000400000 */
[C---:B------:R-:W-:Y:S01]  /*9410*/  FFMA R4, R49.reuse, R0, R4 ;  /* 0x0000000031047223 */ /* 0x040fe20000000004 */
        /* <DEDUP_REMOVED lines=12> */
[--C-:B------:R-:W-:Y:S02]  /*94e0*/  HADD2.F32 R74, -RZ, R75.reuse.H0_H0 ;  /* 0x2000004bff4a7230 */ /* 0x100fe40000004100 */
[C---:B------:R-:W-:Y:S01]  /*94f0*/  FMUL R28, R47.reuse, R32 ;  /* 0x000000202f1c7220 */ /* 0x040fe20000400000 */
[----:B------:R-:W-:Y:S02]  /*9500*/  HADD2.F32 R75, -RZ, R75.H1_H1 ;  /* 0x3000004bff4b7230 */ /* 0x000fe40000004100 */
[C---:B------:R-:W-:Y:S01]  /*9510*/  FMUL R29, R47.reuse, R33 ;  /* 0x000000212f1d7220 */ /* 0x040fe20000400000 */
[----:B------:R-:W-:Y:S02]  /*9520*/  HADD2.F32 R48, -RZ, R80.H1_H1 ;  /* 0x30000050ff307230 */ /* 0x000fe40000004100 */
[C---:B------:R-:W-:Y:S01]  /*9530*/  FMUL R6, R47.reuse, R6 ;  /* 0x000000062f067220 */ /* 0x040fe20000400000 */
[C---:B------:R-:W-:Y:S01]  /*9540*/  FMUL R7, R47.reuse, R7 ;  /* 0x000000072f077220 */ /* 0x040fe20000400000 */
[--C-:B------:R-:W-:Y:S02]  /*9550*/  HADD2.F32 R52, -RZ, R81.reuse.H0_H0 ;  /* 0x20000051ff347230 */ /* 0x100fe40000004100 */
[----:B------:R-:W-:Y:S01]  /*9560*/  FMUL R10, R47, R10 ;  /* 0x0000000a2f0a7220 */ /* 0x000fe20000400000 */
[C---:B------:R-:W-:Y:S01]  /*9570*/  FFMA R6, R49.reuse, R3, R6 ;  /* 0x0000000331067223 */ /* 0x040fe20000000006 */
[----:B------:R-:W-:Y:S02]  /*9580*/  HADD2.F32 R53, -RZ, R81.H1_H1 ;  /* 0x30000051ff357230 */ /* 0x000fe40000004100 */
[C---:B------:R-:W-:Y:S01]  /*9590*/  FFMA R7, R49.reuse, R48, R7 ;  /* 0x0000003031077223 */ /* 0x040fe20000000007 */
[C---:B------:R-:W-:Y:S01]  /*95a0*/  FFMA R8, R49.reuse, R50, R8 ;  /* 0x0000003231087223 */ /* 0x040fe20000000008 */
[C---:B------:R-:W-:Y:S01]  /*95b0*/  FFMA R9, R49.reuse, R51, R9 ;  /* 0x0000003331097223 */ /* 0x040fe20000000009 */
[----:B------:R-:W-:Y:S01]  /*95c0*/  FFMA R10, R49, R52, R10 ;  /* 0x00000034310a7223 */ /* 0x000fe2000000000a */
[----:B------:R-:W-:Y:S01]  /*95d0*/  FMUL R11, R47, R11 ;  /* 0x0000000b2f0b7220 */ /* 0x000fe20000400000 */
[----:B------:R-:W-:Y:S01]  /*95e0*/  F2FP.F16.E4M3.UNPACK_B R86, R86.H1 ;  /* 0x00000056ff56723e */ /* 0x000fe200030006ff */
[--C-:B------:R-:W-:Y:S01]  /*95f0*/  HADD2.F32 R56, -RZ, R82.reuse.H0_H0 ;  /* 0x20000052ff387230 */ /* 0x100fe20000004100 */
[----:B------:R-:W-:Y:S01]  /*9600*/  F2FP.SATFINITE.E4M3.F32.PACK_AB_MERGE_C R6, R7, R6, RZ ;  /* 0x000000060706723e */ /* 0x000fe200048070ff */
[C---:B------:R-:W-:Y:S01]  /*9610*/  FFMA R11, R49.reuse, R53, R11 ;  /* 0x00000035310b7223 */ /* 0x040fe2000000000b */
[C---:B------:R-:W-:Y:S01]  /*9620*/  FFMA R12, R49.reuse, R54, R12 ;  /* 0x00000036310c7223 */ /* 0x040fe2000000000c */
[----:B------:R-:W-:Y:S01]  /*9630*/  FFMA R13, R49, R55, R13 ;  /* 0x00000037310d7223 */ /* 0x000fe2000000000d */
[----:B------:R-:W-:Y:S01]  /*9640*/  F2FP.SATFINITE.E4M3.F32.PACK_AB_MERGE_C R4, R5, R4, R6 ;  /* 0x000000040504723e */ /* 0x000fe20004807006 */
[----:B------:R-:W-:Y:S01]  /*9650*/  HADD2.F32 R57, -RZ, R82.H1_H1 ;  /* 0x30000052ff397230 */ /* 0x000fe20000004100 */
[----:B------:R-:W-:Y:S01]  /*9660*/  F2FP.SATFINITE.E4M3.F32.PACK_AB_MERGE_C R10, R11, R10, RZ ;  /* 0x0000000a0b0a723e */ /* 0x000fe200048070ff */
[C---:B------:R-:W-:Y:S01]  /*9670*/  FMUL R14, R47.reuse, R14 ;  /* 0x0000000e2f0e7220 */ /* 0x040fe20000400000 */
[----:B------:R-:W-:Y:S01]  /*9680*/  FMUL R15, R47, R15 ;  /* 0x0000000f2f0f7220 */ /* 0x000fe20000400000 */
[--C-:B------:R-:W-:Y:S01]  /*9690*/  HADD2.F32 R60, -RZ, R83.reuse.H0_H0 ;  /* 0x20000053ff3c7230 */ /* 0x100fe20000004100 */
[----:B------:R-:W-:Y:S01]  /*96a0*/  F2FP.SATFINITE.E4M3.F32.PACK_AB_MERGE_C R5, R9, R8, R10 ;  /* 0x000000080905723e */ /* 0x000fe2000480700a */
[C---:B------:R-:W-:Y:S01]  /*96b0*/  FFMA R14, R49.reuse, R56, R14 ;  /* 0x00000038310e7223 */ /* 0x040fe2000000000e */
[C---:B------:R-:W-:Y:S01]  /*96c0*/  FFMA R15, R49.reuse, R57, R15 ;  /* 0x00000039310f7223 */ /* 0x040fe2000000000f */
[C---:B------:R-:W-:Y:S01]  /*96d0*/  FFMA R16, R49.reuse, R58, R16 ;  /* 0x0000003a31107223 */ /* 0x040fe20000000010 */
[----:B------:R-:W-:Y:S01]  /*96e0*/  FFMA R17, R49, R59, R17 ;  /* 0x0000003b31117223 */ /* 0x000fe20000000011 */
[----:B------:R-:W-:Y:S02]  /*96f0*/  HADD2.F32 R61, -RZ, R83.H1_H1 ;  /* 0x30000053ff3d7230 */ /* 0x000fe40000004100 */
[C---:B------:R-:W-:Y:S01]  /*9700*/  FMUL R18, R47.reuse, R18 ;  /* 0x000000122f127220 */ /* 0x040fe20000400000 */
[C---:B------:R-:W-:Y:S01]  /*9710*/  FMUL R19, R47.reuse, R19 ;  /* 0x000000132f137220 */ /* 0x040fe20000400000 */
[--C-:B------:R-:W-:Y:S02]  /*9720*/  HADD2.F32 R64, -RZ, R84.reuse.H0_H0 ;  /* 0x20000054ff407230 */ /* 0x100fe40000004100 */
[----:B------:R-:W-:Y:S01]  /*9730*/  FMUL R22, R47, R22 ;  /* 0x000000162f167220 */ /* 0x000fe20000400000 */
[C---:B------:R-:W-:Y:S01]  /*9740*/  FFMA R18, R49.reuse, R60, R18 ;  /* 0x0000003c31127223 */ /* 0x040fe20000000012 */
[----:B------:R-:W-:Y:S02]  /*9750*/  HADD2.F32 R65, -RZ, R84.H1_H1 ;  /* 0x30000054ff417230 */ /* 0x000fe40000004100 */
[----:B------:R-:W-:Y:S01]  /*9760*/  FFMA R19, R49, R61, R19 ;  /* 0x0000003d31137223 */ /* 0x000fe20000000013 */
[----:B------:R-:W-:Y:S01]  /*9770*/  FMUL R23, R47, R23 ;  /* 0x000000172f177220 */ /* 0x000fe20000400000 */
[C---:B------:R-:W-:Y:S01]  /*9780*/  FFMA R20, R49.reuse, R62, R20 ;  /* 0x0000003e31147223 */ /* 0x040fe20000000014 */
[C---:B------:R-:W-:Y:S01]  /*9790*/  FFMA R21, R49.reuse, R63, R21 ;  /* 0x0000003f31157223 */ /* 0x040fe20000000015 */
[--C-:B------:R-:W-:Y:S02]  /*97a0*/  HADD2.F32 R68, -RZ, R85.reuse.H0_H0 ;  /* 0x20000055ff447230 */ /* 0x100fe40000004100 */
[----:B------:R-:W-:Y:S01]  /*97b0*/  FFMA R22, R49, R64, R22 ;  /* 0x0000004031167223 */ /* 0x000fe20000000016 */
[----:B------:R-:W-:Y:S02]  /*97c0*/  HADD2.F32 R69, -RZ, R85.H1_H1 ;  /* 0x30000055ff457230 */ /* 0x000fe40000004100 */
[----:B------:R-:W-:Y:S01]  /*97d0*/  FMUL R3, R47, R26 ;  /* 0x0000001a2f037220 */ /* 0x000fe20000400000 */
[----:B------:R-:W-:Y:S01]  /*97e0*/  FFMA R23, R49, R65, R23 ;  /* 0x0000004131177223 */ /* 0x000fe20000000017 */
[----:B------:R-:W-:Y:S01]  /*97f0*/  FMUL R27, R47, R27 ;  /* 0x0000001b2f1b7220 */ /* 0x000fe20000400000 */
[C---:B------:R-:W-:Y:S01]  /*9800*/  FFMA R0, R49.reuse, R66, R0 ;  /* 0x0000004231007223 */ /* 0x040fe20000000000 */
[----:B------:R-:W-:Y:S01]  /*9810*/  F2FP.F16.E4M3.UNPACK_B R87, R87.H1 ;  /* 0x00000057ff57723e */ /* 0x000fe200030006ff */
        /* <DEDUP_REMOVED lines=15> */
[----:B------:R-:W-:Y:S01]  /*9910*/  F2FP.SATFINITE.E4M3.F32.PACK_AB_MERGE_C R14, R15, R14, RZ ;  /* 0x0000000e0f0e723e */ /* 0x000fe200048070ff */
[----:B------:R-:W-:Y:S01]  /*9920*/  FFMA R28, R49, R74, R28 ;  /* 0x0000004a311c7223 */ /* 0x000fe2000000001c */
[----:B------:R-:W-:Y:S01]  /*9930*/  F2FP.SATFINITE.E4M3.F32.PACK_AB_MERGE_C R7, R19, R18, RZ ;  /* 0x000000121307723e */ /* 0x000fe200048070ff */
[C---:B------:R-:W-:Y:S01]  /*9940*/  FFMA R29, R49.reuse, R75, R29 ;  /* 0x0000004b311d7223 */ /* 0x040fe2000000001d */
[----:B------:R-:W-:Y:S01]  /*9950*/  FFMA R30, R49, R76, R30 ;  /* 0x0000004c311e7223 */ /* 0x000fe2000000001e */
[----:B------:R-:W-:Y:S01]  /*9960*/  F2FP.SATFINITE.E4M3.F32.PACK_AB_MERGE_C R22, R23, R22, RZ ;  /* 0x000000161716723e */ /* 0x000fe200048070ff */
[----:B------:R-:W-:Y:S01]  /*9970*/  FFMA R35, R49, R77, R35 ;  /* 0x0000004d31237223 */ /* 0x000fe20000000023 */
[----:B------:R-:W-:Y:S02]  /*9980*/  F2FP.SATFINITE.E4M3.F32.PACK_AB_MERGE_C R6, R13, R12, R14 ;  /* 0x0000000c0d06723e */ /* 0x000fe4000480700e */
[----:B------:R-:W-:Y:S02]  /*9990*/  F2FP.SATFINITE.E4M3.F32.PACK_AB_MERGE_C R7, R17, R16, R7 ;  /* 0x000000101107723e */ /* 0x000fe40004807007 */
[----:B------:R-:W-:Y:S02]  /*99a0*/  F2FP.SATFINITE.E4M3.F32.PACK_AB_MERGE_C R20, R21, R20, R22 ;  /* 0x000000141514723e */ /* 0x000fe40004807016 */
[----:B------:R-:W-:Y:S01]  /*99b0*/  F2FP.SATFINITE.E4M3.F32.PACK_AB_MERGE_C R3, R27, R3, RZ ;  /* 0x000000031b03723e */ /* 0x000fe200048070ff */
[----:B------:R1:W-:Y:S01]  /*99c0*/  STS.128 [R100+UR49+0x5200], R4 ;  /* 0x0052000464007988 */ /* 0x0003e20008000c31 */
[----:B------:R-:W-:Y:S02]  /*99d0*/  F2FP.SATFINITE.E4M3.F32.PACK_AB_MERGE_C R22, R31, R26, RZ ;  /* 0x0000001a1f16723e */ /* 0x000fe400048070ff */
[----:B------:R-:W-:Y:S02]  /*99e0*/  F2FP.SATFINITE.E4M3.F32.PACK_AB_MERGE_C R23, R35, R30, RZ ;  /* 0x0000001e2317723e */ /* 0x000fe400048070ff */
[----:B------:R-:W-:Y:S02]  /*99f0*/  F2FP.SATFINITE.E4M3.F32.PACK_AB_MERGE_C R21, R2, R0, R3 ;  /* 0x000000000215723e */ /* 0x000fe40004807003 */
[----:B------:R-:W-:Y:S02]  /*9a00*/  F2FP.SATFINITE.E4M3.F32.PACK_AB_MERGE_C R22, R25, R24, R22 ;  /* 0x000000181916723e */ /* 0x000fe40004807016 */
[----:B------:R-:W-:Y:S02]  /*9a10*/  F2FP.SATFINITE.E4M3.F32.PACK_AB_MERGE_C R23, R29, R28, R23 ;  /* 0x0000001c1d17723e */ /* 0x000fe40004807017 */
[----:B------:R-:W-:Y:S03]  /*9a20*/  IADD3 R45, PT, PT, R45, 0x1, RZ ;  /* 0x000000012d2d7810 */ /* 0x000fe60007ffe0ff */
        /* <DEDUP_REMOVED lines=23> */
.L_x_145:
[----:B------:R-:W-:Y:S05]  /*9ba0*/  BSYNC.RECONVERGENT B0 ;  /* 0x0000000000007941 */ /* 0x000fea0003800200 */
.L_x_144:
[----:B------:R-:W-:Y:S01]  /*9bb0*/  BAR.SYNC.DEFER_BLOCKING 0x1, 0x80 ;  /* 0x0042000000007b1d */ /* 0x000fe20000010000 */
[----:B------:R-:W-:Y:S01]  /*9bc0*/  ISETP.NE.AND P2, PT, R110, RZ, PT ;  /* 0x000000ff6e00720c */ /* 0x000fe20003f45270 */
[----:B------:R-:W-:Y:S01]  /*9bd0*/  IMAD.IADD R15, R43, 0x1, R94 ;  /* 0x000000012b0f7824 */ /* 0x000fe200078e025e */
[----:B------:R-:W-:Y:S01]  /*9be0*/  ISETP.NE.AND P0, PT, R112, 0x2, PT ;  /* 0x000000027000780c */ /* 0x000fe20003f05270 */
[----:B------:R-:W-:Y:S01]  /*9bf0*/  IMAD.IADD R14, R44, 0x1, R95 ;  /* 0x000000012c0e7824 */ /* 0x000fe200078e025f */
[----:B------:R-:W-:Y:S02]  /*9c00*/  ISETP.NE.AND P1, PT, R45, 0x4, PT ;  /* 0x000000042d00780c */ /* 0x000fe40003f25270 */
[----:B------:R-:W-:Y:S02]  /*9c10*/  SEL R2, RZ, 0x1, P0 ;  /* 0x00000001ff027807 */ /* 0x000fe40000000000 */
[----:B------:R-:W-:Y:S02]  /*9c20*/  SEL R0, RZ, 0x1, P1 ;  /* 0x00000001ff007807 */ /* 0x000fe40000800000 */
[----:B------:R-:W-:Y:S02]  /*9c30*/  LOP3.LUT R106, R106, R2, RZ, 0x3c, !PT ;  /* 0x000000026a6a7212 */ /* 0x000fe400078e3cff */
[----:B------:R-:W-:Y:S02]  /*9c40*/  LOP3.LUT R107, R107, R0, RZ, 0x3c, !PT ;  /* 0x000000006b6b7212 */ /* 0x000fe400078e3cff */
[----:B------:R-:W-:Y:S02]  /*9c50*/  @P2 R2UR UR36, R103 ;  /* 0x00000000672422ca */ /* 0x000fe400000e0000 */
[----:B------:R-:W-:Y:S02]  /*9c60*/  SEL R112, R112, RZ, P0 ;  /* 0x000000ff70707207 */ /* 0x000fe40000000000 */
[----:B------:R-:W-:Y:S01]  /*9c70*/  SEL R45, R45, RZ, P1 ;  /* 0x000000ff2d2d7207 */ /* 0x000fe20000800000 */
[----:B------:R-:W-:Y:S10]  /*9c80*/  @P2 BRA `(.L_x_146) ;  /* 0xffffffb800fc2947 */ /* 0x000ff4000383ffff */
[----:B------:R-:W-:Y:S05]  /*9c90*/  EXIT ;  /* 0x000000000000794d */ /* 0x000fea0003800000 */
.L_x_24:
[----:B--2---:R2:W4:Y:S02]  /*9ca0*/  SYNCS.PHASECHK.TRANS64.TRYWAIT P0, [R2+URZ+0x140], R3 ;  /* 0x00014003020075a7 */ /* 0x00452400080011ff */
[----:B----4-:R-:W-:Y:S05]  /*9cb0*/  @!P0 NANOSLEEP.SYNCS 0x989680 ;  /* 0x009896800000895d */ /* 0x010fea0003900000 */
[----:B------:R-:W4:Y:S02]  /*9cc0*/  @!P0 SYNCS.PHASECHK.TRANS64 P0, [R2+URZ+0x140], R3 ;  /* 0x00014003020085a7 */ /* 0x000f2400080010ff */
[----:B----4-:R-:W-:Y:S05]  /*9cd0*/  @!P0 BRA `(.L_x_24) ;  /* 0xfffffffc00f08947 */ /* 0x010fea000383ffff */
[----:B------:R-:W-:Y:S05]  /*9ce0*/  BRA `(.L_x_147) ;  /* 0xffffff7800e87947 */ /* 0x000fea000383ffff */
.L_x_27:
[----:B------:R-:W-:-:S07]  /*9cf0*/  MOV R2, UR33 ;  /* 0x0000002100027c02 */ /* 0x000fce0008000f00 */
.L_x_148:
[----:B-1----:R1:W2:Y:S02]  /*9d00*/  SYNCS.PHASECHK.TRANS64.TRYWAIT P0, [R2+URZ+0x40], R4 ;  /* 0x00004004020075a7 */ /* 0x0022a400080011ff */
[----:B--2---:R-:W-:Y:S05]  /*9d10*/  @!P0 NANOSLEEP.SYNCS 0x989680 ;  /* 0x009896800000895d */ /* 0x004fea0003900000 */
[----:B------:R-:W2:Y:S02]  /*9d20*/  @!P0 SYNCS.PHASECHK.TRANS64 P0, [R2+URZ+0x40], R4 ;  /* 0x00004004020085a7 */ /* 0x000ea400080010ff */
[----:B--2---:R-:W-:Y:S05]  /*9d30*/  @!P0 BRA `(.L_x_148) ;  /* 0xfffffffc00f08947 */ /* 0x004fea000383ffff */
[----:B------:R-:W-:Y:S05]  /*9d40*/  BRA `(.L_x_26) ;  /* 0xffffff7c00507947 */ /* 0x000fea000383ffff */
.L_x_34:
[----:B-1----:R-:W-:-:S07]  /*9d50*/  MOV R2, UR17 ;  /* 0x0000001100027c02 */ /* 0x002fce0008000f00 */
.L_x_149:
[----:B-1----:R1:W2:Y:S02]  /*9d60*/  SYNCS.PHASECHK.TRANS64.TRYWAIT P0, [R2+URZ+0x40], R4 ;  /* 0x00004004020075a7 */ /* 0x0022a400080011ff */
[----:B--2---:R-:W-:Y:S05]  /*9d70*/  @!P0 NANOSLEEP.SYNCS 0x989680 ;  /* 0x009896800000895d */ /* 0x004fea0003900000 */
[----:B------:R-:W2:Y:S02]  /*9d80*/  @!P0 SYNCS.PHASECHK.TRANS64 P0, [R2+URZ+0x40], R4 ;  /* 0x00004004020085a7 */ /* 0x000ea400080010ff */
[----:B--2---:R-:W-:Y:S05]  /*9d90*/  @!P0 BRA `(.L_x_149) ;  /* 0xfffffffc00f08947 */ /* 0x004fea000383ffff */
[----:B------:R-:W-:Y:S05]  /*9da0*/  BRA `(.L_x_33) ;  /* 0xffffff80000c7947 */ /* 0x000fea000383ffff */
.L_x_39:
[----:B-1----:R1:W2:Y:S02]  /*9db0*/  SYNCS.PHASECHK.TRANS64.TRYWAIT P0, [R2+URZ+0xd0], R3 ;  /* 0x0000d003020075a7 */ /* 0x0022a400080011ff */
[----:B--2---:R-:W-:Y:S05]  /*9dc0*/  @!P0 NANOSLEEP.SYNCS 0x989680 ;  /* 0x009896800000895d */ /* 0x004fea0003900000 */
[----:B------:R-:W2:Y:S02]  /*9dd0*/  @!P0 SYNCS.PHASECHK.TRANS64 P0, [R2+URZ+0xd0], R3 ;  /* 0x0000d003020085a7 */ /* 0x000ea400080010ff */
[----:B--2---:R-:W-:Y:S05]  /*9de0*/  @!P0 BRA `(.L_x_39) ;  /* 0xfffffffc00f08947 */ /* 0x004fea000383ffff */
[----:B------:R-:W-:Y:S05]  /*9df0*/  BRA `(.L_x_150) ;  /* 0xffffff8000b07947 */ /* 0x000fea000383ffff */
.L_x_43:
[----:B---3--:R-:W-:-:S07]  /*9e00*/  MOV R0, UR4 ;  /* 0x0000000400007c02 */ /* 0x008fce0008000f00 */
.L_x_151:
[----:B-1----:R1:W2:Y:S02]  /*9e10*/  SYNCS.PHASECHK.TRANS64.TRYWAIT P0, [R0+URZ], R2 ;  /* 0x00000002000075a7 */ /* 0x0022a400080011ff */
[----:B--2---:R-:W-:Y:S05]  /*9e20*/  @!P0 NANOSLEEP.SYNCS 0x989680 ;  /* 0x009896800000895d */ /* 0x004fea0003900000 */
[----:B------:R-:W2:Y:S02]  /*9e30*/  @!P0 SYNCS.PHASECHK.TRANS64 P0, [R0+URZ], R2 ;  /* 0x00000002000085a7 */ /* 0x000ea400080010ff */
[----:B--2---:R-:W-:Y:S05]  /*9e40*/  @!P0 BRA `(.L_x_151) ;  /* 0xfffffffc00f08947 */ /* 0x004fea000383ffff */
[----:B------:R-:W-:Y:S05]  /*9e50*/  BRA `(.L_x_152) ;  /* 0xffffff8800207947 */ /* 0x000fea000383ffff */
.L_x_44:
[----:B---3--:R-:W-:-:S07]  /*9e60*/  MOV R0, UR4 ;  /* 0x0000000400007c02 */ /* 0x008fce0008000f00 */
.L_x_153:
[----:B-1----:R1:W2:Y:S02]  /*9e70*/  SYNCS.PHASECHK.TRANS64.TRYWAIT P0, [R0+URZ], R3 ;  /* 0x00000003000075a7 */ /* 0x0022a400080011ff */
[----:B--2---:R-:W-:Y:S05]  /*9e80*/  @!P0 NANOSLEEP.SYNCS 0x989680 ;  /* 0x009896800000895d */ /* 0x004fea0003900000 */
[----:B------:R-:W2:Y:S02]  /*9e90*/  @!P0 SYNCS.PHASECHK.TRANS64 P0, [R0+URZ], R3 ;  /* 0x00000003000085a7 */ /* 0x000ea400080010ff */
[----:B--2---:R-:W-:Y:S05]  /*9ea0*/  @!P0 BRA `(.L_x_153) ;  /* 0xfffffffc00f08947 */ /* 0x004fea000383ffff */
[----:B------:R-:W-:Y:S05]  /*9eb0*/  BRA `(.L_x_154) ;  /* 0xffffff88002c7947 */ /* 0x000fea000383ffff */
.L_x_45:
[----:B---3--:R-:W-:-:S07]  /*9ec0*/  MOV R0, UR4 ;  /* 0x0000000400007c02 */ /* 0x008fce0008000f00 */
.L_x_155:
[----:B-1----:R1:W2:Y:S02]  /*9ed0*/  SYNCS.PHASECHK.TRANS64.TRYWAIT P0, [R0+URZ], R3 ;  /* 0x00000003000075a7 */ /* 0x0022a400080011ff */
[----:B--2---:R-:W-:Y:S05]  /*9ee0*/  @!P0 NANOSLEEP.SYNCS 0x989680 ;  /* 0x009896800000895d */ /* 0x004fea0003900000 */
[----:B------:R-:W2:Y:S02]  /*9ef0*/  @!P0 SYNCS.PHASECHK.TRANS64 P0, [R0+URZ], R3 ;  /* 0x00000003000085a7 */ /* 0x000ea400080010ff */
[----:B--2---:R-:W-:Y:S05]  /*9f00*/  @!P0 BRA `(.L_x_155) ;  /* 0xfffffffc00f08947 */ /* 0x004fea000383ffff */
[----:B------:R-:W-:Y:S05]  /*9f10*/  BRA `(.L_x_156) ;  /* 0xffffff8800387947 */ /* 0x000fea000383ffff */
.L_x_46:
[----:B---3--:R-:W-:-:S07]  /*9f20*/  MOV R0, UR4 ;  /* 0x0000000400007c02 */ /* 0x008fce0008000f00 */
.L_x_157:
[----:B-1----:R1:W2:Y:S02]  /*9f30*/  SYNCS.PHASECHK.TRANS64.TRYWAIT P0, [R0+URZ], R3 ;  /* 0x00000003000075a7 */ /* 0x0022a400080011ff */
[----:B--2---:R-:W-:Y:S05]  /*9f40*/  @!P0 NANOSLEEP.SYNCS 0x989680 ;  /* 0x009896800000895d */ /* 0x004fea0003900000 */
[----:B------:R-:W2:Y:S02]  /*9f50*/  @!P0 SYNCS.PHASECHK.TRANS64 P0, [R0+URZ], R3 ;  /* 0x00000003000085a7 */ /* 0x000ea400080010ff */
[----:B--2---:R-:W-:Y:S05]  /*9f60*/  @!P0 BRA `(.L_x_157) ;  /* 0xfffffffc00f08947 */ /* 0x004fea000383ffff */
[----:B------:R-:W-:Y:S05]  /*9f70*/  BRA `(.L_x_158) ;  /* 0xffffff8800447947 */ /* 0x000fea000383ffff */
.L_x_47:
[----:B---3--:R-:W-:-:S07]  /*9f80*/  MOV R0, UR4 ;  /* 0x0000000400007c02 */ /* 0x008fce0008000f00 */
.L_x_159:
[----:B-1----:R1:W2:Y:S02]  /*9f90*/  SYNCS.PHASECHK.TRANS64.TRYWAIT P0, [R0+URZ], R3 ;  /* 0x00000003000075a7 */ /* 0x0022a400080011ff */
[----:B--2---:R-:W-:Y:S05]  /*9fa0*/  @!P0 NANOSLEEP.SYNCS 0x989680 ;  /* 0x009896800000895d */ /* 0x004fea0003900000 */
[----:B------:R-:W2:Y:S02]  /*9fb0*/  @!P0 SYNCS.PHASECHK.TRANS64 P0, [R0+URZ], R3 ;  /* 0x00000003000085a7 */ /* 0x000ea400080010ff */
[----:B--2---:R-:W-:Y:S05]  /*9fc0*/  @!P0 BRA `(.L_x_159) ;  /* 0xfffffffc00f08947 */ /* 0x004fea000383ffff */
[----:B------:R-:W-:Y:S05]  /*9fd0*/  BRA `(.L_x_160) ;  /* 0xffffff8800507947 */ /* 0x000fea000383ffff */
.L_x_48:
[----:B---3--:R-:W-:-:S07]  /*9fe0*/  MOV R0, UR4 ;  /* 0x0000000400007c02 */ /* 0x008fce0008000f00 */
.L_x_161:
[----:B-1----:R1:W2:Y:S02]  /*9ff0*/  SYNCS.PHASECHK.TRANS64.TRYWAIT P0, [R0+URZ], R3 ;  /* 0x00000003000075a7 */ /* 0x0022a400080011ff */
[----:B--2---:R-:W-:Y:S05]  /*a000*/  @!P0 NANOSLEEP.SYNCS 0x989680 ;  /* 0x009896800000895d */ /* 0x004fea0003900000 */
[----:B------:R-:W2:Y:S02]  /*a010*/  @!P0 SYNCS.PHASECHK.TRANS64 P0, [R0+URZ], R3 ;  /* 0x00000003000085a7 */ /* 0x000ea400080010ff */
[----:B--2---:R-:W-:Y:S05]  /*a020*/  @!P0 BRA `(.L_x_161) ;  /* 0xfffffffc00f08947 */ /* 0x004fea000383ffff */
[----:B------:R-:W-:Y:S05]  /*a030*/  BRA `(.L_x_162) ;  /* 0xffffff88005c7947 */ /* 0x000fea000383ffff */
.L_x_49:
[----:B---3--:R-:W-:-:S07]  /*a040*/  MOV R0, UR4 ;  /* 0x0000000400007c02 */ /* 0x008fce0008000f00 */
.L_x_163:
[----:B-1----:R1:W2:Y:S02]  /*a050*/  SYNCS.PHASECHK.TRANS64.TRYWAIT P0, [R0+URZ], R3 ;  /* 0x00000003000075a7 */ /* 0x0022a400080011ff */
[----:B--2---:R-:W-:Y:S05]  /*a060*/  @!P0 NANOSLEEP.SYNCS 0x989680 ;  /* 0x009896800000895d */ /* 0x004fea0003900000 */
[----:B------:R-:W2:Y:S02]  /*a070*/  @!P0 SYNCS.PHASECHK.TRANS64 P0, [R0+URZ], R3 ;  /* 0x00000003000085a7 */ /* 0x000ea400080010ff */
[----:B--2---:R-:W-:Y:S05]  /*a080*/  @!P0 BRA `(.L_x_163) ;  /* 0xfffffffc00f08947 */ /* 0x004fea000383ffff */
[----:B------:R-:W-:Y:S05]  /*a090*/  BRA `(.L_x_164) ;  /* 0xffffff8800687947 */ /* 0x000fea000383ffff */
.L_x_52:
[----:B-1----:R1:W2:Y:S02]  /*a0a0*/  SYNCS.PHASECHK.TRANS64.TRYWAIT P0, [R0+URZ+0x130], R4 ;  /* 0x00013004000075a7 */ /* 0x0022a400080011ff */
[----:B--2---:R-:W-:Y:S05]  /*a0b0*/  @!P0 NANOSLEEP.SYNCS 0x989680 ;  /* 0x009896800000895d */ /* 0x004fea0003900000 */
[----:B------:R-:W2:Y:S02]  /*a0c0*/  @!P0 SYNCS.PHASECHK.TRANS64 P0, [R0+URZ+0x130], R4 ;  /* 0x00013004000085a7 */ /* 0x000ea400080010ff */
[----:B--2---:R-:W-:Y:S05]  /*a0d0*/  @!P0 BRA `(.L_x_52) ;  /* 0xfffffffc00f08947 */ /* 0x004fea000383ffff */
[----:B------:R-:W-:Y:S05]  /*a0e0*/  BRA `(.L_x_165) ;  /* 0xffffff8800c87947 */ /* 0x000fea000383ffff */
.L_x_53:
[----:B------:R-:W-:-:S07]  /*a0f0*/  MOV R0, UR5 ;  /* 0x0000000500007c02 */ /* 0x000fce0008000f00 */
.L_x_166:
[----:B-1----:R1:W2:Y:S02]  /*a100*/  SYNCS.PHASECHK.TRANS64.TRYWAIT P0, [R0+URZ+0xe0], R5 ;  /* 0x0000e005000075a7 */ /* 0x0022a400080011ff */
[----:B--2---:R-:W-:Y:S05]  /*a110*/  @!P0 NANOSLEEP.SYNCS 0x989680 ;  /* 0x009896800000895d */ /* 0x004fea0003900000 */
[----:B------:R-:W2:Y:S02]  /*a120*/  @!P0 SYNCS.PHASECHK.TRANS64 P0, [R0+URZ+0xe0], R5 ;  /* 0x0000e005000085a7 */ /* 0x000ea400080010ff */
[----:B--2---:R-:W-:Y:S05]  /*a130*/  @!P0 BRA `(.L_x_166) ;  /* 0xfffffffc00f08947 */ /* 0x004fea000383ffff */
[----:B------:R-:W-:Y:S05]  /*a140*/  BRA `(.L_x_167) ;  /* 0xffffff8800d87947 */ /* 0x000fea000383ffff */
.L_x_54:
[----:B-1----:R1:W2:Y:S02]  /*a150*/  SYNCS.PHASECHK.TRANS64.TRYWAIT P1, [R0+URZ+0xd0], R4 ;  /* 0x0000d004000075a7 */ /* 0x0022a400080211ff */
[----:B--2---:R-:W-:Y:S05]  /*a160*/  @!P1 NANOSLEEP.SYNCS 0x989680 ;  /* 0x009896800000995d */ /* 0x004fea0003900000 */
[----:B------:R-:W2:Y:S02]  /*a170*/  @!P1 SYNCS.PHASECHK.TRANS64 P1, [R0+URZ+0xd0], R4 ;  /* 0x0000d004000095a7 */ /* 0x000ea400080210ff */
[----:B--2---:R-:W-:Y:S05]  /*a180*/  @!P1 BRA `(.L_x_54) ;  /* 0xfffffffc00f09947 */ /* 0x004fea000383ffff */
[----:B------:R-:W-:Y:S05]  /*a190*/  BRA `(.L_x_168) ;  /* 0xffffff8c00087947 */ /* 0x000fea000383ffff */
.L_x_57:
[----:B------:R-:W-:-:S07]  /*a1a0*/  MOV R0, UR5 ;  /* 0x0000000500007c02 */ /* 0x000fce0008000f00 */
.L_x_169:
[----:B-1----:R1:W2:Y:S02]  /*a1b0*/  SYNCS.PHASECHK.TRANS64.TRYWAIT P0, [R0+URZ+0xe0], R2 ;  /* 0x0000e002000075a7 */ /* 0x0022a400080011ff */
[----:B--2---:R-:W-:Y:S05]  /*a1c0*/  @!P0 NANOSLEEP.SYNCS 0x989680 ;  /* 0x009896800000895d */ /* 0x004fea0003900000 */
[----:B------:R-:W2:Y:S02]  /*a1d0*/  @!P0 SYNCS.PHASECHK.TRANS64 P0, [R0+URZ+0xe0], R2 ;  /* 0x0000e002000085a7 */ /* 0x000ea400080010ff */
[----:B--2---:R-:W-:Y:S05]  /*a1e0*/  @!P0 BRA `(.L_x_169) ;  /* 0xfffffffc00f08947 */ /* 0x004fea000383ffff */
[----:B------:R-:W-:Y:S05]  /*a1f0*/  BRA `(.L_x_56) ;  /* 0xffffff8c005c7947 */ /* 0x000fea000383ffff */
.L_x_66:
[----:B-1----:R-:W-:-:S04]  /*a200*/  MOV R4, UR6 ;  /* 0x0000000600047c02 */ /* 0x002fc80008000f00 */
[----:B------:R1:W2:Y:S03]  /*a210*/  SYNCS.PHASECHK.TRANS64.TRYWAIT P0, [R4+URZ+0x8], R5 ;  /* 0x00000805040075a7 */ /* 0x0002a600080011ff */
[----:B--2---:R-:W-:Y:S05]  /*a220*/  @!P0 NANOSLEEP.SYNCS 0x989680 ;  /* 0x009896800000895d */ /* 0x004fea0003900000 */
[----:B------:R-:W2:Y:S02]  /*a230*/  @!P0 SYNCS.PHASECHK.TRANS64 P0, [R4+URZ+0x8], R5 ;  /* 0x00000805040085a7 */ /* 0x000ea400080010ff */
[----:B--2---:R-:W-:Y:S05]  /*a240*/  @!P0 BRA `(.L_x_66) ;  /* 0xfffffffc00ec8947 */ /* 0x004fea000383ffff */
[----:B------:R-:W-:Y:S05]  /*a250*/  BRA `(.L_x_65) ;  /* 0xffffff9000107947 */ /* 0x000fea000383ffff */
.L_x_68:
[----:B------:R-:W-:Y:S01]  /*a260*/  BSSY B0, `(.L_x_170) ;  /* 0x0000006000007945 */ /* 0x000fe20003800000 */
[----:B------:R-:W-:-:S07]  /*a270*/  MOV R15, 0xffffffff ;  /* 0xffffffff000f7802 */ /* 0x000fce0000000f00 */
[----:B-1---5:R-:W-:Y:S05]  /*a280*/  WARPSYNC.COLLECTIVE R15, `(.L_x_171) ;  /* 0x000000000f0c7348 */ /* 0x022fea0003c00000 */
[----:B------:R-:W-:Y:S02]  /*a290*/  ELECT P6, UR79, PT ;  /* 0x00000000004f782f */ /* 0x000fe400038c0000 */
[----:B------:R-:W-:Y:S01]  /*a2a0*/  MOV R14, UR79 ;  /* 0x0000004f000e7c02 */ /* 0x000fe20008000f00 */
[----:B-1---5:R-:W-:Y:S10]  /*a2b0*/  ENDCOLLECTIVE ;  /* 0x000000000000791b */ /* 0x022ff40003800000 */
.L_x_171:
[----:B------:R-:W-:Y:S05]  /*a2c0*/  BSYNC B0 ;  /* 0x0000000000007941 */ /* 0x000fea0003800000 */
.L_x_170:
[----:B------:R-:W-:Y:S05]  /*a2d0*/  BRA `(.L_x_172) ;  /* 0xffffff9000407947 */ /* 0x000fea000383ffff */
.L_x_70:
[----:B-1----:R-:W-:-:S04]  /*a2e0*/  MOV R2, UR6 ;  /* 0x0000000600027c02 */ /* 0x002fc80008000f00 */
[----:B------:R1:W2:Y:S03]  /*a2f0*/  SYNCS.PHASECHK.TRANS64.TRYWAIT P0, [R2+URZ+0x8], R3 ;  /* 0x00000803020075a7 */ /* 0x0002a600080011ff */
[----:B--2---:R-:W-:Y:S05]  /*a300*/  @!P0 NANOSLEEP.SYNCS 0x989680 ;  /* 0x009896800000895d */ /* 0x004fea0003900000 */
[----:B------:R-:W2:Y:S02]  /*a310*/  @!P0 SYNCS.PHASECHK.TRANS64 P0, [R2+URZ+0x8], R3 ;  /* 0x00000803020085a7 */ /* 0x000ea400080010ff */
[----:B--2---:R-:W-:Y:S05]  /*a320*/  @!P0 BRA `(.L_x_70) ;  /* 0xfffffffc00ec8947 */ /* 0x004fea000383ffff */
[----:B------:R-:W-:Y:S05]  /*a330*/  BRA `(.L_x_69) ;  /* 0xffffff9000447947 */ /* 0x000fea000383ffff */
.L_x_71:
[----:B-1----:R1:W2:Y:S02]  /*a340*/  SYNCS.PHASECHK.TRANS64.TRYWAIT P0, [R0+URZ+0xd0], R4 ;  /* 0x0000d004000075a7 */ /* 0x0022a400080011ff */
[----:B--2---:R-:W-:Y:S05]  /*a350*/  @!P0 NANOSLEEP.SYNCS 0x989680 ;  /* 0x009896800000895d */ /* 0x004fea0003900000 */
[----:B------:R-:W2:Y:S02]  /*a360*/  @!P0 SYNCS.PHASECHK.TRANS64 P0, [R0+URZ+0xd0], R4 ;  /* 0x0000d004000085a7 */ /* 0x000ea400080010ff */
[----:B--2---:R-:W-:Y:S05]  /*a370*/  @!P0 BRA `(.L_x_71) ;  /* 0xfffffffc00f08947 */ /* 0x004fea000383ffff */
[----:B------:R-:W-:Y:S05]  /*a380*/  BRA `(.L_x_173) ;  /* 0xffffff9400307947 */ /* 0x000fea000383ffff */
.L_x_73:
[----:B------:R-:W-:-:S07]  /*a390*/  MOV R0, UR9 ;  /* 0x0000000900007c02 */ /* 0x000fce0008000f00 */
.L_x_174:
[----:B-1----:R1:W2:Y:S02]  /*a3a0*/  SYNCS.PHASECHK.TRANS64.TRYWAIT P0, [R0+URZ+0x110], R4 ;  /* 0x00011004000075a7 */ /* 0x0022a400080011ff */
[----:B--2---:R-:W-:Y:S05]  /*a3b0*/  @!P0 NANOSLEEP.SYNCS 0x989680 ;  /* 0x009896800000895d */ /* 0x004fea0003900000 */
[----:B------:R-:W2:Y:S02]  /*a3c0*/  @!P0 SYNCS.PHASECHK.TRANS64 P0, [R0+URZ+0x110], R4 ;  /* 0x00011004000085a7 */ /* 0x000ea400080010ff */
[----:B--2---:R-:W-:Y:S05]  /*a3d0*/  @!P0 BRA `(.L_x_174) ;  /* 0xfffffffc00f08947 */ /* 0x004fea000383ffff */
[----:B------:R-:W-:Y:S05]  /*a3e0*/  BRA `(.L_x_175) ;  /* 0xffffff94007c7947 */ /* 0x000fea000383ffff */
.L_x_76:
[----:B------:R-:W-:Y:S07]  /*a3f0*/  MOV R0, UR8 ;  /* 0x0000000800007c02 */ /* 0x000fee0008000f00 */
.L_x_176:
[----:B-1----:R1:W2:Y:S02]  /*a400*/  SYNCS.PHASECHK.TRANS64.TRYWAIT P0, [R0+URZ], R4 ;  /* 0x00000004000075a7 */ /* 0x0022a400080011ff */
[----:B--2---:R-:W-:Y:S05]  /*a410*/  @!P0 NANOSLEEP.SYNCS 0x989680 ;  /* 0x009896800000895d */ /* 0x004fea0003900000 */
[----:B------:R-:W2:Y:S02]  /*a420*/  @!P0 SYNCS.PHASECHK.TRANS64 P0, [R0+URZ], R4 ;  /* 0x00000004000085a7 */ /* 0x000ea400080010ff */
[----:B--2---:R-:W-:Y:S05]  /*a430*/  @!P0 BRA `(.L_x_176) ;  /* 0xfffffffc00f08947 */ /* 0x004fea000383ffff */
[----:B------:R-:W-:Y:S05]  /*a440*/  BRA `(.L_x_75) ;  /* 0xffffff9400907947 */ /* 0x000fea000383ffff */
.L_x_80:
[----:B-1----:R-:W-:-:S07]  /*a450*/  MOV R0, UR8 ;  /* 0x0000000800007c02 */ /* 0x002fce0008000f00 */
.L_x_177:
[----:B-1----:R1:W2:Y:S02]  /*a460*/  SYNCS.PHASECHK.TRANS64.TRYWAIT P0, [R0+URZ], R2 ;  /* 0x00000002000075a7 */ /* 0x0022a400080011ff */
[----:B--2---:R-:W-:Y:S05]  /*a470*/  @!P0 NANOSLEEP.SYNCS 0x989680 ;  /* 0x009896800000895d */ /* 0x004fea0003900000 */
[----:B------:R-:W2:Y:S02]  /*a480*/  @!P0 SYNCS.PHASECHK.TRANS64 P0, [R0+URZ], R2 ;  /* 0x00000002000085a7 */ /* 0x000ea400080010ff */
[----:B--2---:R-:W-:Y:S05]  /*a490*/  @!P0 BRA `(.L_x_177) ;  /* 0xfffffffc00f08947 */ /* 0x004fea000383ffff */
[----:B------:R-:W-:Y:S05]  /*a4a0*/  BRA `(.L_x_178) ;  /* 0xffffff9800847947 */ /* 0x000fea000383ffff */
.L_x_81:
[----:B------:R-:W-:-:S07]  /*a4b0*/  MOV R0, UR8 ;  /* 0x0000000800007c02 */ /* 0x000fce0008000f00 */
.L_x_179:
[----:B-1----:R1:W2:Y:S02]  /*a4c0*/  SYNCS.PHASECHK.TRANS64.TRYWAIT P0, [R0+URZ], R3 ;  /* 0x00000003000075a7 */ /* 0x0022a400080011ff */
[----:B--2---:R-:W-:Y:S05]  /*a4d0*/  @!P0 NANOSLEEP.SYNCS 0x989680 ;  /* 0x009896800000895d */ /* 0x004fea0003900000 */
[----:B------:R-:W2:Y:S02]  /*a4e0*/  @!P0 SYNCS.PHASECHK.TRANS64 P0, [R0+URZ], R3 ;  /* 0x00000003000085a7 */ /* 0x000ea400080010ff */
[----:B--2---:R-:W-:Y:S05]  /*a4f0*/  @!P0 BRA `(.L_x_179) ;  /* 0xfffffffc00f08947 */ /* 0x004fea000383ffff */
[----:B------:R-:W-:Y:S05]  /*a500*/  BRA `(.L_x_180) ;  /* 0xffffff9800907947 */ /* 0x000fea000383ffff */
.L_x_82:
[----:B------:R-:W-:-:S07]  /*a510*/  MOV R0, UR8 ;  /* 0x0000000800007c02 */ /* 0x000fce0008000f00 */
.L_x_181:
[----:B-1----:R1:W2:Y:S02]  /*a520*/  SYNCS.PHASECHK.TRANS64.TRYWAIT P0, [R0+URZ], R3 ;  /* 0x00000003000075a7 */ /* 0x0022a400080011ff */
[----:B--2---:R-:W-:Y:S05]  /*a530*/  @!P0 NANOSLEEP.SYNCS 0x989680 ;  /* 0x009896800000895d */ /* 0x004fea0003900000 */
[----:B------:R-:W2:Y:S02]  /*a540*/  @!P0 SYNCS.PHASECHK.TRANS64 P0, [R0+URZ], R3 ;  /* 0x00000003000085a7 */ /* 0x000ea400080010ff */
[----:B--2---:R-:W-:Y:S05]  /*a550*/  @!P0 BRA `(.L_x_181) ;  /* 0xfffffffc00f08947 */ /* 0x004fea000383ffff */
[----:B------:R-:W-:Y:S05]  /*a560*/  BRA `(.L_x_182) ;  /* 0xffffff98009c7947 */ /* 0x000fea000383ffff */
.L_x_85:
[----:B------:R-:W-:-:S07]  /*a570*/  MOV R0, UR7 ;  /* 0x0000000700007c02 */ /* 0x000fce0008000f00 */
.L_x_183:
[----:B-1----:R1:W2:Y:S02]  /*a580*/  SYNCS.PHASECHK.TRANS64.TRYWAIT P1, [R0+URZ+0x150], R2 ;  /* 0x00015002000075a7 */ /* 0x0022a400080211ff */
[----:B--2---:R-:W-:Y:S05]  /*a590*/  @!P1 NANOSLEEP.SYNCS 0x989680 ;  /* 0x009896800000995d */ /* 0x004fea0003900000 */
[----:B------:R-:W2:Y:S02]  /*a5a0*/  @!P1 SYNCS.PHASECHK.TRANS64 P1, [R0+URZ+0x150], R2 ;  /* 0x00015002000095a7 */ /* 0x000ea400080210ff */
[----:B--2---:R-:W-:Y:S05]  /*a5b0*/  @!P1 BRA `(.L_x_183) ;  /* 0xfffffffc00f09947 */ /* 0x004fea000383ffff */
[----:B------:R-:W-:Y:S05]  /*a5c0*/  BRA `(.L_x_184) ;  /* 0xffffff9800e87947 */ /* 0x000fea000383ffff */
.L_x_90:
[----:B--2---:R2:W4:Y:S02]  /*a5d0*/  SYNCS.PHASECHK.TRANS64.TRYWAIT P0, [R0+URZ+0xd0], R2 ;  /* 0x0000d002000075a7 */ /* 0x00452400080011ff */
[----:B----4-:R-:W-:Y:S05]  /*a5e0*/  @!P0 NANOSLEEP.SYNCS 0x989680 ;  /* 0x009896800000895d */ /* 0x010fea0003900000 */
[----:B------:R-:W4:Y:S02]  /*a5f0*/  @!P0 SYNCS.PHASECHK.TRANS64 P0, [R0+URZ+0xd0], R2 ;  /* 0x0000d002000085a7 */ /* 0x000f2400080010ff */
[----:B----4-:R-:W-:Y:S05]  /*a600*/  @!P0 BRA `(.L_x_90) ;  /* 0xfffffffc00f08947 */ /* 0x010fea000383ffff */
[----:B------:R-:W-:Y:S05]  /*a610*/  BRA `(.L_x_185) ;  /* 0xffffff9c00fc7947 */ /* 0x000fea000383ffff */
.L_x_93:
[----:B------:R-:W-:Y:S07]  /*a620*/  MOV R0, UR7 ;  /* 0x0000000700007c02 */ /* 0x000fee0008000f00 */
.L_x_186:
[----:B--2---:R2:W4:Y:S02]  /*a630*/  SYNCS.PHASECHK.TRANS64.TRYWAIT P0, [R0+URZ+0xc8], R2 ;  /* 0x0000c802000075a7 */ /* 0x00452400080011ff */
[----:B----4-:R-:W-:Y:S05]  /*a640*/  @!P0 NANOSLEEP.SYNCS 0x989680 ;  /* 0x009896800000895d */ /* 0x010fea0003900000 */
[----:B------:R-:W4:Y:S02]  /*a650*/  @!P0 SYNCS.PHASECHK.TRANS64 P0, [R0+URZ+0xc8], R2 ;  /* 0x0000c802000085a7 */ /* 0x000f2400080010ff */
[----:B----4-:R-:W-:Y:S05]  /*a660*/  @!P0 BRA `(.L_x_186) ;  /* 0xfffffffc00f08947 */ /* 0x010fea000383ffff */
[----:B------:R-:W-:Y:S05]  /*a670*/  BRA `(.L_x_92) ;  /* 0xffffffa000dc7947 */ /* 0x000fea000383ffff */
.L_x_96:
[----:B------:R-:W-:Y:S07]  /*a680*/  MOV R0, UR7 ;  /* 0x0000000700007c02 */ /* 0x000fee0008000f00 */
.L_x_187:
[----:B-1----:R1:W2:Y:S02]  /*a690*/  SYNCS.PHASECHK.TRANS64.TRYWAIT P0, [R0+URZ+0xa0], R14 ;  /* 0x0000a00e000075a7 */ /* 0x0022a400080011ff */
[----:B--2---:R-:W-:Y:S05]  /*a6a0*/  @!P0 NANOSLEEP.SYNCS 0x989680 ;  /* 0x009896800000895d */ /* 0x004fea0003900000 */
[----:B------:R-:W2:Y:S02]  /*a6b0*/  @!P0 SYNCS.PHASECHK.TRANS64 P0, [R0+URZ+0xa0], R14 ;  /* 0x0000a00e000085a7 */ /* 0x000ea400080010ff */
[----:B--2---:R-:W-:Y:S05]  /*a6c0*/  @!P0 BRA `(.L_x_187) ;  /* 0xfffffffc00f08947 */ /* 0x004fea000383ffff */
[----:B------:R-:W-:Y:S05]  /*a6d0*/  BRA `(.L_x_188) ;  /* 0xffffffa400547947 */ /* 0x000fea000383ffff */
.L_x_97:
[----:B------:R-:W-:Y:S07]  /*a6e0*/  MOV R0, UR7 ;  /* 0x0000000700007c02 */ /* 0x000fee0008000f00 */
.L_x_189:
[----:B-1----:R1:W2:Y:S02]  /*a6f0*/  SYNCS.PHASECHK.TRANS64.TRYWAIT P0, [R0+URZ+0xa8], R14 ;  /* 0x0000a80e000075a7 */ /* 0x0022a400080011ff */
[----:B--2---:R-:W-:Y:S05]  /*a700*/  @!P0 NANOSLEEP.SYNCS 0x989680 ;  /* 0x009896800000895d */ /* 0x004fea0003900000 */
[----:B------:R-:W2:Y:S02]  /*a710*/  @!P0 SYNCS.PHASECHK.TRANS64 P0, [R0+URZ+0xa8], R14 ;  /* 0x0000a80e000085a7 */ /* 0x000ea400080010ff */
[----:B--2---:R-:W-:Y:S05]  /*a720*/  @!P0 BRA `(.L_x_189) ;  /* 0xfffffffc00f08947 */ /* 0x004fea000383ffff */
[----:B------:R-:W-:Y:S05]  /*a730*/  BRA `(.L_x_190) ;  /* 0xffffffa400ac7947 */ /* 0x000fea000383ffff */
.L_x_98:
[----:B------:R-:W-:Y:S07]  /*a740*/  MOV R0, UR7 ;  /* 0x0000000700007c02 */ /* 0x000fee0008000f00 */
.L_x_191:
[----:B-1----:R1:W2:Y:S02]  /*a750*/  SYNCS.PHASECHK.TRANS64.TRYWAIT P0, [R0+URZ+0xb0], R14 ;  /* 0x0000b00e000075a7 */ /* 0x0022a400080011ff */
[----:B--2---:R-:W-:Y:S05]  /*a760*/  @!P0 NANOSLEEP.SYNCS 0x989680 ;  /* 0x009896800000895d */ /* 0x004fea0003900000 */
[----:B------:R-:W2:Y:S02]  /*a770*/  @!P0 SYNCS.PHASECHK.TRANS64 P0, [R0+URZ+0xb0], R14 ;  /* 0x0000b00e000085a7 */ /* 0x000ea400080010ff */
[----:B--2---:R-:W-:Y:S05]  /*a780*/  @!P0 BRA `(.L_x_191) ;  /* 0xfffffffc00f08947 */ /* 0x004fea000383ffff */
[----:B------:R-:W-:Y:S05]  /*a790*/  BRA `(.L_x_192) ;  /* 0xffffffa800087947 */ /* 0x000fea000383ffff */
.L_x_99:
[----:B------:R-:W-:Y:S07]  /*a7a0*/  MOV R0, UR7 ;  /* 0x0000000700007c02 */ /* 0x000fee0008000f00 */
.L_x_193:
[----:B-1----:R1:W2:Y:S02]  /*a7b0*/  SYNCS.PHASECHK.TRANS64.TRYWAIT P0, [R0+URZ+0xb8], R14 ;  /* 0x0000b80e000075a7 */ /* 0x0022a400080011ff */
[----:B--2---:R-:W-:Y:S05]  /*a7c0*/  @!P0 NANOSLEEP.SYNCS 0x989680 ;  /* 0x009896800000895d */ /* 0x004fea0003900000 */
[----:B------:R-:W2:Y:S02]  /*a7d0*/  @!P0 SYNCS.PHASECHK.TRANS64 P0, [R0+URZ+0xb8], R14 ;  /* 0x0000b80e000085a7 */ /* 0x000ea400080010ff */
[----:B--2---:R-:W-:Y:S05]  /*a7e0*/  @!P0 BRA `(.L_x_193) ;  /* 0xfffffffc00f08947 */ /* 0x004fea000383ffff */
[----:B------:R-:W-:Y:S05]  /*a7f0*/  BRA `(.L_x_194) ;  /* 0xffffffa800a87947 */ /* 0x000fea000383ffff */
.L_x_101:
[----:B------:R-:W-:-:S07]  /*a800*/  MOV R0, UR7 ;  /* 0x0000000700007c02 */ /* 0x000fce0008000f00 */
.L_x_195:
[----:B-1----:R1:W4:Y:S02]  /*a810*/  SYNCS.PHASECHK.TRANS64.TRYWAIT P0, [R0+URZ+0xa0], R2 ;  /* 0x0000a002000075a7 */ /* 0x00232400080011ff */
[----:B----4-:R-:W-:Y:S05]  /*a820*/  @!P0 NANOSLEEP.SYNCS 0x989680 ;  /* 0x009896800000895d */ /* 0x010fea0003900000 */
[----:B------:R-:W4:Y:S02]  /*a830*/  @!P0 SYNCS.PHASECHK.TRANS64 P0, [R0+URZ+0xa0], R2 ;  /* 0x0000a002000085a7 */ /* 0x000f2400080010ff */
[----:B----4-:R-:W-:Y:S05]  /*a840*/  @!P0 BRA `(.L_x_195) ;  /* 0xfffffffc00f08947 */ /* 0x010fea000383ffff */
[----:B------:R-:W-:Y:S05]  /*a850*/  BRA `(.L_x_196) ;  /* 0xffffffac00307947 */ /* 0x000fea000383ffff */
.L_x_102:
[----:B-1----:R-:W-:-:S07]  /*a860*/  MOV R0, UR7 ;  /* 0x0000000700007c02 */ /* 0x002fce0008000f00 */
.L_x_197:
[----:B-1----:R1:W4:Y:S02]  /*a870*/  SYNCS.PHASECHK.TRANS64.TRYWAIT P0, [R0+URZ+0xa8], R2 ;  /* 0x0000a802000075a7 */ /* 0x00232400080011ff */
[----:B----4-:R-:W-:Y:S05]  /*a880*/  @!P0 NANOSLEEP.SYNCS 0x989680 ;  /* 0x009896800000895d */ /* 0x010fea0003900000 */
[----:B------:R-:W4:Y:S02]  /*a890*/  @!P0 SYNCS.PHASECHK.TRANS64 P0, [R0+URZ+0xa8], R2 ;  /* 0x0000a802000085a7 */ /* 0x000f2400080010ff */
[----:B----4-:R-:W-:Y:S05]  /*a8a0*/  @!P0 BRA `(.L_x_197) ;  /* 0xfffffffc00f08947 */ /* 0x010fea000383ffff */
[----:B------:R-:W-:Y:S05]  /*a8b0*/  BRA `(.L_x_198) ;  /* 0xffffffac00207947 */ /* 0x000fea000383ffff */
.L_x_103:
[----:B-1----:R-:W-:-:S07]  /*a8c0*/  MOV R0, UR7 ;  /* 0x0000000700007c02 */ /* 0x002fce0008000f00 */
.L_x_199:
[----:B-1----:R1:W4:Y:S02]  /*a8d0*/  SYNCS.PHASECHK.TRANS64.TRYWAIT P0, [R0+URZ+0xb0], R2 ;  /* 0x0000b002000075a7 */ /* 0x00232400080011ff */
[----:B----4-:R-:W-:Y:S05]  /*a8e0*/  @!P0 NANOSLEEP.SYNCS 0x989680 ;  /* 0x009896800000895d */ /* 0x010fea0003900000 */
[----:B------:R-:W4:Y:S02]  /*a8f0*/  @!P0 SYNCS.PHASECHK.TRANS64 P0, [R0+URZ+0xb0], R2 ;  /* 0x0000b002000085a7 */ /* 0x000f2400080010ff */
[----:B----4-:R-:W-:Y:S05]  /*a900*/  @!P0 BRA `(.L_x_199) ;  /* 0xfffffffc00f08947 */ /* 0x010fea000383ffff */
[----:B------:R-:W-:Y:S05]  /*a910*/  BRA `(.L_x_200) ;  /* 0xffffffac00107947 */ /* 0x000fea000383ffff */
.L_x_105:
[----:B--2---:R2:W3:Y:S02]  /*a920*/  SYNCS.PHASECHK.TRANS64.TRYWAIT P0, [R0+URZ+0xd0], R2 ;  /* 0x0000d002000075a7 */ /* 0x0044e400080011ff */
[----:B---3--:R-:W-:Y:S05]  /*a930*/  @!P0 NANOSLEEP.SYNCS 0x989680 ;  /* 0x009896800000895d */ /* 0x008fea0003900000 */
[----:B------:R-:W3:Y:S02]  /*a940*/  @!P0 SYNCS.PHASECHK.TRANS64 P0, [R0+URZ+0xd0], R2 ;  /* 0x0000d002000085a7 */ /* 0x000ee400080010ff */
[----:B---3--:R-:W-:Y:S05]  /*a950*/  @!P0 BRA `(.L_x_105) ;  /* 0xfffffffc00f08947 */ /* 0x008fea000383ffff */
[----:B------:R-:W-:Y:S05]  /*a960*/  BRA `(.L_x_201) ;  /* 0xffffffac00d87947 */ /* 0x000fea000383ffff */
.L_x_116:
[----:B-1----:R1:W2:Y:S02]  /*a970*/  SYNCS.PHASECHK.TRANS64.TRYWAIT P1, [R3+URZ+0x80], R0 ;  /* 0x00008000030075a7 */ /* 0x0022a400080211ff */
[----:B--2---:R-:W-:Y:S05]  /*a980*/  @!P1 NANOSLEEP.SYNCS 0x989680 ;  /* 0x009896800000995d */ /* 0x004fea0003900000 */
[----:B------:R-:W2:Y:S02]  /*a990*/  @!P1 SYNCS.PHASECHK.TRANS64 P1, [R3+URZ+0x80], R0 ;  /* 0x00008000030095a7 */ /* 0x000ea400080210ff */
[----:B--2---:R-:W-:Y:S05]  /*a9a0*/  @!P1 BRA `(.L_x_116) ;  /* 0xfffffffc00f09947 */ /* 0x004fea000383ffff */
[----:B------:R-:W-:Y:S05]  /*a9b0*/  BRA `(.L_x_115) ;  /* 0xffffffb800f07947 */ /* 0x000fea000383ffff */
.L_x_118:
[----:B-1----:R1:W2:Y:S02]  /*a9c0*/  SYNCS.PHASECHK.TRANS64.TRYWAIT P0, [R111+URZ+0xf0], R4 ;  /* 0x0000f0046f0075a7 */ /* 0x0022a400080011ff */
[----:B--2---:R-:W-:Y:S05]  /*a9d0*/  @!P0 NANOSLEEP.SYNCS 0x989680 ;  /* 0x009896800000895d */ /* 0x004fea0003900000 */
[----:B------:R-:W2:Y:S02]  /*a9e0*/  @!P0 SYNCS.PHASECHK.TRANS64 P0, [R111+URZ+0xf0], R4 ;  /* 0x0000f0046f0085a7 */ /* 0x000ea400080010ff */
[----:B--2---:R-:W-:Y:S05]  /*a9f0*/  @!P0 BRA `(.L_x_118) ;  /* 0xfffffffc00f08947 */ /* 0x004fea000383ffff */
[----:B------:R-:W-:Y:S05]  /*aa00*/  BRA `(.L_x_117) ;  /* 0xffffffbc00447947 */ /* 0x000fea000383ffff */
.L_x_126:
[----:B--2---:R2:W3:Y:S02]  /*aa10*/  SYNCS.PHASECHK.TRANS64.TRYWAIT P0, [R0+URZ+0x80], R3 ;  /* 0x00008003000075a7 */ /* 0x0044e400080011ff */
[----:B---3--:R-:W-:Y:S05]  /*aa20*/  @!P0 NANOSLEEP.SYNCS 0x989680 ;  /* 0x009896800000895d */ /* 0x008fea0003900000 */
[----:B------:R-:W3:Y:S02]  /*aa30*/  @!P0 SYNCS.PHASECHK.TRANS64 P0, [R0+URZ+0x80], R3 ;  /* 0x00008003000085a7 */ /* 0x000ee400080010ff */
[----:B---3--:R-:W-:Y:S05]  /*aa40*/  @!P0 BRA `(.L_x_126) ;  /* 0xfffffffc00f08947 */ /* 0x008fea000383ffff */
[----:B------:R-:W-:Y:S05]  /*aa50*/  BRA `(.L_x_125) ;  /* 0xffffffc800487947 */ /* 0x000fea000383ffff */
.L_x_134:
[----:B--2---:R2:W3:Y:S02]  /*aa60*/  SYNCS.PHASECHK.TRANS64.TRYWAIT P0, [R0+URZ+0x80], R4 ;  /* 0x00008004000075a7 */ /* 0x0044e400080011ff */
[----:B---3--:R-:W-:Y:S05]  /*aa70*/  @!P0 NANOSLEEP.SYNCS 0x989680 ;  /* 0x009896800000895d */ /* 0x008fea0003900000 */
[----:B------:R-:W3:Y:S02]  /*aa80*/  @!P0 SYNCS.PHASECHK.TRANS64 P0, [R0+URZ+0x80], R4 ;  /* 0x00008004000085a7 */ /* 0x000ee400080010ff */
[----:B---3--:R-:W-:Y:S05]  /*aa90*/  @!P0 BRA `(.L_x_134) ;  /* 0xfffffffc00f08947 */ /* 0x008fea000383ffff */
[----:B------:R-:W-:Y:S05]  /*aaa0*/  BRA `(.L_x_133) ;  /* 0xffffffd4009c7947 */ /* 0x000fea000383ffff */
.L_x_142:
[----:B--2---:R2:W3:Y:S02]  /*aab0*/  SYNCS.PHASECHK.TRANS64.TRYWAIT P0, [R0+URZ+0x80], R4 ;  /* 0x00008004000075a7 */ /* 0x0044e400080011ff */
[----:B---3--:R-:W-:Y:S05]  /*aac0*/  @!P0 NANOSLEEP.SYNCS 0x989680 ;  /* 0x009896800000895d */ /* 0x008fea0003900000 */
[----:B------:R-:W3:Y:S02]  /*aad0*/  @!P0 SYNCS.PHASECHK.TRANS64 P0, [R0+URZ+0x80], R4 ;  /* 0x00008004000085a7 */ /* 0x000ee400080010ff */
[----:B---3--:R-:W-:Y:S05]  /*aae0*/  @!P0 BRA `(.L_x_142) ;  /* 0xfffffffc00f08947 */ /* 0x008fea000383ffff */
[----:B------:R-:W-:Y:S05]  /*aaf0*/  BRA `(.L_x_141) ;  /* 0xffffffe000f87947 */ /* 0x000fea000383ffff */
        .weak           $__internal_0_$__cuda_sm10x_tcgen05_guardrail_trap_col_being_dealloced_not_returned_by_alloc
        .type           $__internal_0_$__cuda_sm10x_tcgen05_guardrail_trap_col_being_dealloced_not_returned_by_alloc,@function
        .size           $__internal_0_$__cuda_sm10x_tcgen05_guardrail_trap_col_being_dealloced_not_returned_by_alloc,($__internal_1_$__cuda_sm10x_tcgen05_guardrail_trap_phase_invalid_during_alloc - $__internal_0_$__cuda_sm10x_tcgen05_guardrail_trap_col_being_dealloced_not_returned_by_alloc)
$__internal_0_$__cuda_sm10x_tcgen05_guardrail_trap_col_being_dealloced_not_returned_by_alloc:
[----:B------:R-:W-:Y:S05]  /*ab00*/  BPT.TRAP 0x1 ;  /* 0x000000040000795c */ /* 0x000fea0000300000 */
[----:B------:R-:W-:-:S04]  /*ab10*/  HFMA2 R3, -RZ, RZ, 0, 0 ;  /* 0x00000000ff037431 */ /* 0x000fc800000001ff */
[----:B------:R-:W-:Y:S05]  /*ab20*/  RET.REL.NODEC R2 `(_ZN7cutlass13device_kernelINS_4gemm6kernel13GemmUniversalIN4cute5tupleIJiiiiEEENS1_10collective13CollectiveMmaINS1_35MainloopSm100TmaUmmaWarpSpecializedILi8ELi2ELi4ENS5_IJNS4_1CILi2EEENSA_ILi1EEESC_EEEEENS5_IJNSA_ILi128EEENSA_ILi256EEESF_EEENS_12float_e4m3_tENS5_IJlSC_lEEESI_SJ_NS4_8TiledMMAINS4_8MMA_AtomIJNS4_10MMA_TraitsINS4_25SM100_MMA_F8F6F4_2x1SM_SSEJSI_SI_fSF_SG_NS4_17integral_constantINS4_4UMMA5MajorELSQ_0EEESR_NSO_INSP_7ScaleInELSS_0EEEST_EEEEEENS4_6LayoutINS5_IJSC_SC_SC_EEENS5_IJNSA_ILi0EEESY_SY_EEEEENS5_IJNS4_10UnderscoreES11_S11_EEEEENS4_18SM100_TMA_2SM_LOADENS4_14ComposedLayoutINS4_7SwizzleILi3ELi4ELi3EEENS4_18smem_ptr_flag_bitsILi8EEENSW_INS5_IJNSA_ILi8EEESF_EEENS5_IJSF_SC_EEEEEEEvNS4_8identityES14_S1E_vS1F_EENS_8epilogue10collective18CollectiveEpilogueINS1H_23Sm100TmaWarpSpecializedILi4ELi2ELi32ELb0ELb0EEEJNS5_IJNSA_ILi64EEESG_SF_EEENS5_IJNSW_IS1M_SC_EENSW_INS5_IJNSA_ILi32EEESB_EEENS5_IJSC_SF_EEEEEEEESI_SJ_SI_SJ_NS1H_6fusion15FusionCallbacksIS1L_NS1U_17LinearCombinationISI_fSI_fLNS_15FloatRoundStyleE2EEES1N_S1T_JEEENS4_5SM1004TMEM4LOAD26SM100_TMEM_LOAD_32dp32b32xENS4_13SM90_TMA_LOADENS15_INS16_ILi1ELi4ELi3EEES19_NSW_INS5_IJS1A_S1P_EEENS5_IJS1P_SC_EEEEEEENS4_39AutoVectorizingCopyWithAssumedAlignmentILi128EEENS4_14SM90_TMA_STOREES29_S2B_S2B_EEEvvEEEEvNT_6ParamsE) ;  /* 0xffffff5402347950 */ /* 0x000fea0003c3ffff */
        .weak           $__internal_1_$__cuda_sm10x_tcgen05_guardrail_trap_phase_invalid_during_alloc
        .type           $__internal_1_$__cuda_sm10x_tcgen05_guardrail_trap_phase_invalid_during_alloc,@function
        .size           $__internal_1_$__cuda_sm10x_tcgen05_guardrail_trap_phase_invalid_during_alloc,($__internal_2_$__cuda_sm10x_tcgen05_guardrail_trap_unallocated_columns_being_dealloced - $__internal_1_$__cuda_sm10x_tcgen05_guardrail_trap_phase_invalid_during_alloc)
$__internal_1_$__cuda_sm10x_tcgen05_guardrail_trap_phase_invalid_during_alloc:
[----:B------:R-:W-:Y:S05]  /*ab30*/  BPT.TRAP 0x1 ;  /* 0x000000040000795c */ /* 0x000fea0000300000 */
[----:B------:R-:W-:-:S04]  /*ab40*/  MOV R3, 0x0 ;  /* 0x0000000000037802 */ /* 0x000fc80000000f00 */
[----:B------:R-:W-:Y:S05]  /*ab50*/  RET.REL.NODEC R2 `(_ZN7cutlass13device_kernelINS_4gemm6kernel13GemmUniversalIN4cute5tupleIJiiiiEEENS1_10collective13CollectiveMmaINS1_35MainloopSm100TmaUmmaWarpSpecializedILi8ELi2ELi4ENS5_IJNS4_1CILi2EEENSA_ILi1EEESC_EEEEENS5_IJNSA_ILi128EEENSA_ILi256EEESF_EEENS_12float_e4m3_tENS5_IJlSC_lEEESI_SJ_NS4_8TiledMMAINS4_8MMA_AtomIJNS4_10MMA_TraitsINS4_25SM100_MMA_F8F6F4_2x1SM_SSEJSI_SI_fSF_SG_NS4_17integral_constantINS4_4UMMA5MajorELSQ_0EEESR_NSO_INSP_7ScaleInELSS_0EEEST_EEEEEENS4_6LayoutINS5_IJSC_SC_SC_EEENS5_IJNSA_ILi0EEESY_SY_EEEEENS5_IJNS4_10UnderscoreES11_S11_EEEEENS4_18SM100_TMA_2SM_LOADENS4_14ComposedLayoutINS4_7SwizzleILi3ELi4ELi3EEENS4_18smem_ptr_flag_bitsILi8EEENSW_INS5_IJNSA_ILi8EEESF_EEENS5_IJSF_SC_EEEEEEEvNS4_8identityES14_S1E_vS1F_EENS_8epilogue10collective18CollectiveEpilogueINS1H_23Sm100TmaWarpSpecializedILi4ELi2ELi32ELb0ELb0EEEJNS5_IJNSA_ILi64EEESG_SF_EEENS5_IJNSW_IS1M_SC_EENSW_INS5_IJNSA_ILi32EEESB_EEENS5_IJSC_SF_EEEEEEEESI_SJ_SI_SJ_NS1H_6fusion15FusionCallbacksIS1L_NS1U_17LinearCombinationISI_fSI_fLNS_15FloatRoundStyleE2EEES1N_S1T_JEEENS4_5SM1004TMEM4LOAD26SM100_TMEM_LOAD_32dp32b32xENS4_13SM90_TMA_LOADENS15_INS16_ILi1ELi4ELi3EEES19_NSW_INS5_IJS1A_S1P_EEENS5_IJS1P_SC_EEEEEEENS4_39AutoVectorizingCopyWithAssumedAlignmentILi128EEENS4_14SM90_TMA_STOREES29_S2B_S2B_EEEvvEEEEvNT_6ParamsE) ;  /* 0xffffff5402287950 */ /* 0x000fea0003c3ffff */
        .weak           $__internal_2_$__cuda_sm10x_tcgen05_guardrail_trap_unallocated_columns_being_dealloced
        .type           $__internal_2_$__cuda_sm10x_tcgen05_guardrail_trap_unallocated_columns_being_dealloced,@function
        .size           $__internal_2_$__cuda_sm10x_tcgen05_guardrail_trap_unallocated_columns_being_dealloced,(.L_x_203 - $__internal_2_$__cuda_sm10x_tcgen05_guardrail_trap_unallocated_columns_being_dealloced)
$__internal_2_$__cuda_sm10x_tcgen05_guardrail_trap_unallocated_columns_being_dealloced:
[----:B------:R-:W-:Y:S05]  /*ab60*/  BPT.TRAP 0x1 ;  /* 0x000000040000795c */ /* 0x000fea0000300000 */
[----:B------:R-:W-:-:S04]  /*ab70*/  HFMA2 R3, -RZ, RZ, 0, 0 ;  /* 0x00000000ff037431 */ /* 0x000fc800000001ff */
[----:B------:R-:W-:Y:S05]  /*ab80*/  RET.REL.NODEC R2 `(_ZN7cutlass13device_kernelINS_4gemm6kernel13GemmUniversalIN4cute5tupleIJiiiiEEENS1_10collective13CollectiveMmaINS1_35MainloopSm100TmaUmmaWarpSpecializedILi8ELi2ELi4ENS5_IJNS4_1CILi2EEENSA_ILi1EEESC_EEEEENS5_IJNSA_ILi128EEENSA_ILi256EEESF_EEENS_12float_e4m3_tENS5_IJlSC_lEEESI_SJ_NS4_8TiledMMAINS4_8MMA_AtomIJNS4_10MMA_TraitsINS4_25SM100_MMA_F8F6F4_2x1SM_SSEJSI_SI_fSF_SG_NS4_17integral_constantINS4_4UMMA5MajorELSQ_0EEESR_NSO_INSP_7ScaleInELSS_0EEEST_EEEEEENS4_6LayoutINS5_IJSC_SC_SC_EEENS5_IJNSA_ILi0EEESY_SY_EEEEENS5_IJNS4_10UnderscoreES11_S11_EEEEENS4_18SM100_TMA_2SM_LOADENS4_14ComposedLayoutINS4_7SwizzleILi3ELi4ELi3EEENS4_18smem_ptr_flag_bitsILi8EEENSW_INS5_IJNSA_ILi8EEESF_EEENS5_IJSF_SC_EEEEEEEvNS4_8identityES14_S1E_vS1F_EENS_8epilogue10collective18CollectiveEpilogueINS1H_23Sm100TmaWarpSpecializedILi4ELi2ELi32ELb0ELb0EEEJNS5_IJNSA_ILi64EEESG_SF_EEENS5_IJNSW_IS1M_SC_EENSW_INS5_IJNSA_ILi32EEESB_EEENS5_IJSC_SF_EEEEEEEESI_SJ_SI_SJ_NS1H_6fusion15FusionCallbacksIS1L_NS1U_17LinearCombinationISI_fSI_fLNS_15FloatRoundStyleE2EEES1N_S1T_JEEENS4_5SM1004TMEM4LOAD26SM100_TMEM_LOAD_32dp32b32xENS4_13SM90_TMA_LOADENS15_INS16_ILi1ELi4ELi3EEES19_NSW_INS5_IJS1A_S1P_EEENS5_IJS1P_SC_EEEEEEENS4_39AutoVectorizingCopyWithAssumedAlignmentILi128EEENS4_14SM90_TMA_STOREES29_S2B_S2B_EEEvvEEEEvNT_6ParamsE) ;  /* 0xffffff54021c7950 */ /* 0x000fea0003c3ffff */
.L_x_202:
[----:B------:R-:W-:-:S00]  /*ab90*/  BRA `(.L_x_202) ;  /* 0xfffffffc00fc7947 */ /* 0x000fc0000383ffff */
[----:B------:R-:W-:-:S00]  /*aba0*/  NOP ;  /* 0x0000000000007918 */ /* 0x000fc00000000000 */
        /* <DEDUP_REMOVED lines=13> */
.L_x_203:


//--------------------- .nv.global.init           --------------------------
	.section	.nv.global.init,"aw",@progbits
.nv.global.init:
	.type		$str$27,@object
	.size		$str$27,($str$28 - $str$27)
$str$27:
        /*0000*/ 	.byte	0x28, 0x61, 0x64, 0x64, 0x72, 0x65, 0x73, 0x73, 0x20, 0x26, 0x20, 0x6d, 0x61, 0x73, 0x6b, 0x29
        /*0010*/ 	.byte	0x20, 0x3d, 0x3d, 0x20, 0x30, 0x00
	.type		$str$28,@object
	.size		$str$28,($str$26 - $str$28)
$str$28:
        /*0016*/ 	.byte	0x2f, 0x74, 0x6d, 0x70, 0x2f, 0x63, 0x75, 0x74, 0x6c, 0x61, 0x73, 0x73, 0x5f, 0x73, 0x77, 0x65
        /*0026*/ 	.byte	0x65, 0x70, 0x5f, 0x73, 0x72, 0x63, 0x2f, 0x69, 0x6e, 0x63, 0x6c, 0x75, 0x64, 0x65, 0x2f, 0x63
        /*0036*/ 	.byte	0x75, 0x74, 0x65, 0x2f, 0x70, 0x6f, 0x69, 0x6e, 0x74, 0x65, 0x72, 0x5f, 0x66, 0x6c, 0x61, 0x67
        /*0046*/ 	.byte	0x67, 0x65, 0x64, 0x2e, 0x68, 0x70, 0x70, 0x00
	.type		$str$26,@object
	.size		$str$26,($str$25 - $str$26)
$str$26:
        /*004e*/ 	.byte	0x2f, 0x74, 0x6d, 0x70, 0x2f, 0x63, 0x75, 0x74, 0x6c, 0x61, 0x73, 0x73, 0x5f, 0x73, 0x77, 0x65
        /*005e*/ 	.byte	0x65, 0x70, 0x5f, 0x73, 0x72, 0x63, 0x2f, 0x69, 0x6e, 0x63, 0x6c, 0x75, 0x64, 0x65, 0x2f, 0x63
        /*006e*/ 	.byte	0x75, 0x74, 0x65, 0x2f, 0x61, 0x74, 0x6f, 0x6d, 0x2f, 0x63, 0x6f, 0x70, 0x79, 0x5f, 0x74, 0x72
        /*007e*/ 	.byte	0x61, 0x69, 0x74, 0x73, 0x5f, 0x73, 0x6d, 0x31, 0x30, 0x30, 0x2e, 0x68, 0x70, 0x70, 0x00
	.type		$str$25,@object
	.size		$str$25,(__unnamed_1 - $str$25)
$str$25:
        /*008d*/ 	.byte	0x28, 0x28, 0x75, 0x69, 0x6e, 0x74, 0x33, 0x32, 0x5f, 0x74, 0x28, 0x74, 0x68, 0x72, 0x65, 0x61
        /*009d*/ 	.byte	0x64, 0x49, 0x64, 0x78, 0x2e, 0x78, 0x29, 0x20, 0x2f, 0x20, 0x33, 0x32, 0x29, 0x20, 0x25, 0x20
        /*00ad*/ 	.byte	0x34, 0x29, 0x20, 0x3d, 0x3d, 0x20, 0x28, 0x28, 0x28, 0x74, 0x6d, 0x65, 0x6d, 0x5f, 0x61, 0x64
        /*00bd*/ 	.byte	0x64, 0x72, 0x20, 0x3e, 0x3e, 0x20, 0x31, 0x36, 0x29, 0x20, 0x2f, 0x20, 0x33, 0x32, 0x29, 0x20
        /*00cd*/ 	.byte	0x25, 0x20, 0x34, 0x29, 0x00
	.type		__unnamed_1,@object
	.size		__unnamed_1,(__unnamed_2 - __unnamed_1)
__unnamed_1:
        /*00d2*/ 	.byte	0x61, 0x75, 0x74, 0x6f, 0x20, 0x63, 0x75, 0x74, 0x65, 0x3a, 0x3a, 0x61, 0x73, 0x5f, 0x70, 0x6f
        /* <DEDUP_REMOVED lines=24> */
        /*0262*/ 	.byte	0x3a, 0x3a, 0x43, 0x3c, 0x34, 0x30, 0x39, 0x36, 0x3e, 0x3e, 0x3e, 0x3e, 0x5d, 0x00
	.type		__unnamed_2,@object
	.size		__unnamed_2,(__unnamed_3 - __unnamed_2)
__unnamed_2:
        /* <DEDUP_REMOVED lines=26> */
	.type		__unnamed_3,@object
	.size		__unnamed_3,(.L_3 - __unnamed_3)
__unnamed_3:
        /* <DEDUP_REMOVED lines=40> */
        /*068e*/ 	.byte	0x74, 0x65, 0x3a, 0x3a, 0x43, 0x3c, 0x30, 0x3e, 0x3e, 0x3e, 0x3e, 0x5d, 0x00
.L_3:


//--------------------- .nv.shared._ZN7cutlass13device_kernelINS_4gemm6kernel13GemmUniversalIN4cute5tupleIJiiiiEEENS1_10collective13CollectiveMmaINS1_35MainloopSm100TmaUmmaWarpSpecializedILi8ELi2ELi4ENS5_IJNS4_1CILi2EEENSA_ILi1EEESC_EEEEENS5_IJNSA_ILi128EEENSA_ILi256EEESF_EEENS_12float_e4m3_tENS5_IJlSC_lEEESI_SJ_NS4_8TiledMMAINS4_8MMA_AtomIJNS4_10MMA_TraitsINS4_25SM100_MMA_F8F6F4_2x1SM_SSEJSI_SI_fSF_SG_NS4_17integral_constantINS4_4UMMA5MajorELSQ_0EEESR_NSO_INSP_7ScaleInELSS_0EEEST_EEEEEENS4_6LayoutINS5_IJSC_SC_SC_EEENS5_IJNSA_ILi0EEESY_SY_EEEEENS5_IJNS4_10UnderscoreES11_S11_EEEEENS4_18SM100_TMA_2SM_LOADENS4_14ComposedLayoutINS4_7SwizzleILi3ELi4ELi3EEENS4_18smem_ptr_flag_bitsILi8EEENSW_INS5_IJNSA_ILi8EEESF_EEENS5_IJSF_SC_EEEEEEEvNS4_8identityES14_S1E_vS1F_EENS_8epilogue10collective18CollectiveEpilogueINS1H_23Sm100TmaWarpSpecializedILi4ELi2ELi32ELb0ELb0EEEJNS5_IJNSA_ILi64EEESG_SF_EEENS5_IJNSW_IS1M_SC_EENSW_INS5_IJNSA_ILi32EEESB_EEENS5_IJSC_SF_EEEEEEEESI_SJ_SI_SJ_NS1H_6fusion15FusionCallbacksIS1L_NS1U_17LinearCombinationISI_fSI_fLNS_15FloatRoundStyleE2EEES1N_S1T_JEEENS4_5SM1004TMEM4LOAD26SM100_TMEM_LOAD_32dp32b32xENS4_13SM90_TMA_LOADENS15_INS16_ILi1ELi4ELi3EEES19_NSW_INS5_IJS1A_S1P_EEENS5_IJS1P_SC_EEEEEEENS4_39AutoVectorizingCopyWithAssumedAlignmentILi128EEENS4_14SM90_TMA_STOREES29_S2B_S2B_EEEvvEEEEvNT_6ParamsE --------------------------
	.section	.nv.shared._ZN7cutlass13device_kernelINS_4gemm6kernel13GemmUniversalIN4cute5tupleIJiiiiEEENS1_10collective13CollectiveMmaINS1_35MainloopSm100TmaUmmaWarpSpecializedILi8ELi2ELi4ENS5_IJNS4_1CILi2EEENSA_ILi1EEESC_EEEEENS5_IJNSA_ILi128EEENSA_ILi256EEESF_EEENS_12float_e4m3_tENS5_IJlSC_lEEESI_SJ_NS4_8TiledMMAINS4_8MMA_AtomIJNS4_10MMA_TraitsINS4_25SM100_MMA_F8F6F4_2x1SM_SSEJSI_SI_fSF_SG_NS4_17integral_constantINS4_4UMMA5MajorELSQ_0EEESR_NSO_INSP_7ScaleInELSS_0EEEST_EEEEEENS4_6LayoutINS5_IJSC_SC_SC_EEENS5_IJNSA_ILi0EEESY_SY_EEEEENS5_IJNS4_10UnderscoreES11_S11_EEEEENS4_18SM100_TMA_2SM_LOADENS4_14ComposedLayoutINS4_7SwizzleILi3ELi4ELi3EEENS4_18smem_ptr_flag_bitsILi8EEENSW_INS5_IJNSA_ILi8EEESF_EEENS5_IJSF_SC_EEEEEEEvNS4_8identityES14_S1E_vS1F_EENS_8epilogue10collective18CollectiveEpilogueINS1H_23Sm100TmaWarpSpecializedILi4ELi2ELi32ELb0ELb0EEEJNS5_IJNSA_ILi64EEESG_SF_EEENS5_IJNSW_IS1M_SC_EENSW_INS5_IJNSA_ILi32EEESB_EEENS5_IJSC_SF_EEEEEEEESI_SJ_SI_SJ_NS1H_6fusion15FusionCallbacksIS1L_NS1U_17LinearCombinationISI_fSI_fLNS_15FloatRoundStyleE2EEES1N_S1T_JEEENS4_5SM1004TMEM4LOAD26SM100_TMEM_LOAD_32dp32b32xENS4_13SM90_TMA_LOADENS15_INS16_ILi1ELi4ELi3EEES19_NSW_INS5_IJS1A_S1P_EEENS5_IJS1P_SC_EEEEEEENS4_39AutoVectorizingCopyWithAssumedAlignmentILi128EEENS4_14SM90_TMA_STOREES29_S2B_S2B_EEEvvEEEEvNT_6ParamsE,"aw",@nobits
	.sectionflags	@""
	.align	16
	.zero		1024


//--------------------- .nv.shared.reserved.0     --------------------------
	.section	.nv.shared.reserved.0,"aw",@nobits
	.weak		__nv_reservedSMEM_offset_0_alias
	.size		__nv_reservedSMEM_offset_0_alias, 0, 64
	.other		__nv_reservedSMEM_offset_0_alias,@"STO_CUDA_RESERVED_SHARED STV_DEFAULT"
__nv_reservedSMEM_offset_0_alias:
	.zero		0
.nv.shared.reserved.0:
	.zero		64
	.weak		__nv_reservedSMEM_tcgen05_partition
	.type		__nv_reservedSMEM_tcgen05_partition,@object
	.size		__nv_reservedSMEM_tcgen05_partition,(.L_0 - __nv_reservedSMEM_tcgen05_partition)
__nv_reservedSMEM_tcgen05_partition:
	.zero		32
.L_0:


//--------------------- .nv.global                --------------------------
	.section	.nv.global,"aw",@nobits
.nv.global:
	.type		_ZN40_INTERNAL_67488a47_4_k_cu_60d45a1d_299214cute1_E,@object
	.size		_ZN40_INTERNAL_67488a47_4_k_cu_60d45a1d_299214cute1_E,(_ZN40_INTERNAL_67488a47_4_k_cu_60d45a1d_299214cuda3std3__45__cpo6cbeginE - _ZN40_INTERNAL_67488a47_4_k_cu_60d45a1d_299214cute1_E)
_ZN40_INTERNAL_67488a47_4_k_cu_60d45a1d_299214cute1_E:
	.zero		1
	.type		_ZN40_INTERNAL_67488a47_4_k_cu_60d45a1d_299214cuda3std3__45__cpo6cbeginE,@object
	.size		_ZN40_INTERNAL_67488a47_4_k_cu_60d45a1d_299214cuda3std3__45__cpo6cbeginE,(_ZN40_INTERNAL_67488a47_4_k_cu_60d45a1d_299214cuda3std3__48in_placeE - _ZN40_INTERNAL_67488a47_4_k_cu_60d45a1d_299214cuda3std3__45__cpo6cbeginE)
_ZN40_INTERNAL_67488a47_4_k_cu_60d45a1d_299214cuda3std3__45__cpo6cbeginE:
	.zero		1
	.type		_ZN40_INTERNAL_67488a47_4_k_cu_60d45a1d_299214cuda3std3__48in_placeE,@object
	.size		_ZN40_INTERNAL_67488a47_4_k_cu_60d45a1d_299214cuda3std3__48in_placeE,(_ZN40_INTERNAL_67488a47_4_k_cu_60d45a1d_299214cuda3std6ranges3__45__cpo9iter_moveE - _ZN40_INTERNAL_67488a47_4_k_cu_60d45a1d_299214cuda3std3__48in_placeE)
_ZN40_INTERNAL_67488a47_4_k_cu_60d45a1d_299214cuda3std3__48in_placeE:
	.zero		1
	.type		_ZN40_INTERNAL_67488a47_4_k_cu_60d45a1d_299214cuda3std6ranges3__45__cpo9iter_moveE,@object
	.size		_ZN40_INTERNAL_67488a47_4_k_cu_60d45a1d_299214cuda3std6ranges3__45__cpo9iter_moveE,(_ZN40_INTERNAL_67488a47_4_k_cu_60d45a1d_299214cuda3std3__45__cpo5beginE - _ZN40_INTERNAL_67488a47_4_k_cu_60d45a1d_299214cuda3std6ranges3__45__cpo9iter_moveE)
_ZN40_INTERNAL_67488a47_4_k_cu_60d45a1d_299214cuda3std6ranges3__45__cpo9iter_moveE:
	.zero		1
	.type		_ZN40_INTERNAL_67488a47_4_k_cu_60d45a1d_299214cuda3std3__45__cpo5beginE,@object
	.size		_ZN40_INTERNAL_67488a47_4_k_cu_60d45a1d_299214cuda3std3__45__cpo5beginE,(_ZN40_INTERNAL_67488a47_4_k_cu_60d45a1d_299214cuda3std3__442_GLOBAL__N__67488a47_4_k_cu_60d45a1d_299216ignoreE - _ZN40_INTERNAL_67488a47_4_k_cu_60d45a1d_299214cuda3std3__45__cpo5beginE)
_ZN40_INTERNAL_67488a47_4_k_cu_60d45a1d_299214cuda3std3__45__cpo5beginE:
	.zero		1
	.type		_ZN40_INTERNAL_67488a47_4_k_cu_60d45a1d_299214cuda3std3__442_GLOBAL__N__67488a47_4_k_cu_60d45a1d_299216ignoreE,@object
	.size		_ZN40_INTERNAL_67488a47_4_k_cu_60d45a1d_299214cuda3std3__442_GLOBAL__N__67488a47_4_k_cu_60d45a1d_299216ignoreE,(_ZN40_INTERNAL_67488a47_4_k_cu_60d45a1d_299214cute7productE - _ZN40_INTERNAL_67488a47_4_k_cu_60d45a1d_299214cuda3std3__442_GLOBAL__N__67488a47_4_k_cu_60d45a1d_299216ignoreE)
_ZN40_INTERNAL_67488a47_4_k_cu_60d45a1d_299214cuda3std3__442_GLOBAL__N__67488a47_4_k_cu_60d45a1d_299216ignoreE:
	.zero		1
	.type		_ZN40_INTERNAL_67488a47_4_k_cu_60d45a1d_299214cute7productE,@object
	.size		_ZN40_INTERNAL_67488a47_4_k_cu_60d45a1d_299214cute7productE,(_ZN40_INTERNAL_67488a47_4_k_cu_60d45a1d_299214cuda3std3__45__cpo3endE - _ZN40_INTERNAL_67488a47_4_k_cu_60d45a1d_299214cute7productE)
_ZN40_INTERNAL_67488a47_4_k_cu_60d45a1d_299214cute7productE:
	.zero		1
	.type		_ZN40_INTERNAL_67488a47_4_k_cu_60d45a1d_299214cuda3std3__45__cpo3endE,@object
	.size		_ZN40_INTERNAL_67488a47_4_k_cu_60d45a1d_299214cuda3std3__45__cpo3endE,(_ZN40_INTERNAL_67488a47_4_k_cu_60d45a1d_299214cuda3std3__419piecewise_constructE - _ZN40_INTERNAL_67488a47_4_k_cu_60d45a1d_299214cuda3std3__45__cpo3endE)
_ZN40_INTERNAL_67488a47_4_k_cu_60d45a1d_299214cuda3std3__45__cpo3endE:
	.zero		1
	.type		_ZN40_INTERNAL_67488a47_4_k_cu_60d45a1d_299214cuda3std3__419piecewise_constructE,@object
	.size		_ZN40_INTERNAL_67488a47_4_k_cu_60d45a1d_299214cuda3std3__419piecewise_constructE,(_ZN40_INTERNAL_67488a47_4_k_cu_60d45a1d_299214cuda3std3__45__cpo4cendE - _ZN40_INTERNAL_67488a47_4_k_cu_60d45a1d_299214cuda3std3__419piecewise_constructE)
_ZN40_INTERNAL_67488a47_4_k_cu_60d45a1d_299214cuda3std3__419piecewise_constructE:
	.zero		1
	.type		_ZN40_INTERNAL_67488a47_4_k_cu_60d45a1d_299214cuda3std3__45__cpo4cendE,@object
	.size		_ZN40_INTERNAL_67488a47_4_k_cu_60d45a1d_299214cuda3std3__45__cpo4cendE,(_ZN40_INTERNAL_67488a47_4_k_cu_60d45a1d_299214cuda3std6ranges3__45__cpo4swapE - _ZN40_INTERNAL_67488a47_4_k_cu_60d45a1d_299214cuda3std3__45__cpo4cendE)
_ZN40_INTERNAL_67488a47_4_k_cu_60d45a1d_299214cuda3std3__45__cpo4cendE:
	.zero		1
	.type		_ZN40_INTERNAL_67488a47_4_k_cu_60d45a1d_299214cuda3std6ranges3__45__cpo4swapE,@object
	.size		_ZN40_INTERNAL_67488a47_4_k_cu_60d45a1d_299214cuda3std6ranges3__45__cpo4swapE,(.L_11 - _ZN40_INTERNAL_67488a47_4_k_cu_60d45a1d_299214cuda3std6ranges3__45__cpo4swapE)
_ZN40_INTERNAL_67488a47_4_k_cu_60d45a1d_299214cuda3std6ranges3__45__cpo4swapE:
	.zero		1
.L_11:


//--------------------- .nv.constant0._ZN7cutlass13device_kernelINS_4gemm6kernel13GemmUniversalIN4cute5tupleIJiiiiEEENS1_10collective13CollectiveMmaINS1_35MainloopSm100TmaUmmaWarpSpecializedILi8ELi2ELi4ENS5_IJNS4_1CILi2EEENSA_ILi1EEESC_EEEEENS5_IJNSA_ILi128EEENSA_ILi256EEESF_EEENS_12float_e4m3_tENS5_IJlSC_lEEESI_SJ_NS4_8TiledMMAINS4_8MMA_AtomIJNS4_10MMA_TraitsINS4_25SM100_MMA_F8F6F4_2x1SM_SSEJSI_SI_fSF_SG_NS4_17integral_constantINS4_4UMMA5MajorELSQ_0EEESR_NSO_INSP_7ScaleInELSS_0EEEST_EEEEEENS4_6LayoutINS5_IJSC_SC_SC_EEENS5_IJNSA_ILi0EEESY_SY_EEEEENS5_IJNS4_10UnderscoreES11_S11_EEEEENS4_18SM100_TMA_2SM_LOADENS4_14ComposedLayoutINS4_7SwizzleILi3ELi4ELi3EEENS4_18smem_ptr_flag_bitsILi8EEENSW_INS5_IJNSA_ILi8EEESF_EEENS5_IJSF_SC_EEEEEEEvNS4_8identityES14_S1E_vS1F_EENS_8epilogue10collective18CollectiveEpilogueINS1H_23Sm100TmaWarpSpecializedILi4ELi2ELi32ELb0ELb0EEEJNS5_IJNSA_ILi64EEESG_SF_EEENS5_IJNSW_IS1M_SC_EENSW_INS5_IJNSA_ILi32EEESB_EEENS5_IJSC_SF_EEEEEEEESI_SJ_SI_SJ_NS1H_6fusion15FusionCallbacksIS1L_NS1U_17LinearCombinationISI_fSI_fLNS_15FloatRoundStyleE2EEES1N_S1T_JEEENS4_5SM1004TMEM4LOAD26SM100_TMEM_LOAD_32dp32b32xENS4_13SM90_TMA_LOADENS15_INS16_ILi1ELi4ELi3EEES19_NSW_INS5_IJS1A_S1P_EEENS5_IJS1P_SC_EEEEEEENS4_39AutoVectorizingCopyWithAssumedAlignmentILi128EEENS4_14SM90_TMA_STOREES29_S2B_S2B_EEEvvEEEEvNT_6ParamsE --------------------------
	.section	.nv.constant0._ZN7cutlass13device_kernelINS_4gemm6kernel13GemmUniversalIN4cute5tupleIJiiiiEEENS1_10collective13CollectiveMmaINS1_35MainloopSm100TmaUmmaWarpSpecializedILi8ELi2ELi4ENS5_IJNS4_1CILi2EEENSA_ILi1EEESC_EEEEENS5_IJNSA_ILi128EEENSA_ILi256EEESF_EEENS_12float_e4m3_tENS5_IJlSC_lEEESI_SJ_NS4_8TiledMMAINS4_8MMA_AtomIJNS4_10MMA_TraitsINS4_25SM100_MMA_F8F6F4_2x1SM_SSEJSI_SI_fSF_SG_NS4_17integral_constantINS4_4UMMA5MajorELSQ_0EEESR_NSO_INSP_7ScaleInELSS_0EEEST_EEEEEENS4_6LayoutINS5_IJSC_SC_SC_EEENS5_IJNSA_ILi0EEESY_SY_EEEEENS5_IJNS4_10UnderscoreES11_S11_EEEEENS4_18SM100_TMA_2SM_LOADENS4_14ComposedLayoutINS4_7SwizzleILi3ELi4ELi3EEENS4_18smem_ptr_flag_bitsILi8EEENSW_INS5_IJNSA_ILi8EEESF_EEENS5_IJSF_SC_EEEEEEEvNS4_8identityES14_S1E_vS1F_EENS_8epilogue10collective18CollectiveEpilogueINS1H_23Sm100TmaWarpSpecializedILi4ELi2ELi32ELb0ELb0EEEJNS5_IJNSA_ILi64EEESG_SF_EEENS5_IJNSW_IS1M_SC_EENSW_INS5_IJNSA_ILi32EEESB_EEENS5_IJSC_SF_EEEEEEEESI_SJ_SI_SJ_NS1H_6fusion15FusionCallbacksIS1L_NS1U_17LinearCombinationISI_fSI_fLNS_15FloatRoundStyleE2EEES1N_S1T_JEEENS4_5SM1004TMEM4LOAD26SM100_TMEM_LOAD_32dp32b32xENS4_13SM90_TMA_LOADENS15_INS16_ILi1ELi4ELi3EEES19_NSW_INS5_IJS1A_S1P_EEENS5_IJS1P_SC_EEEEEEENS4_39AutoVectorizingCopyWithAssumedAlignmentILi128EEENS4_14SM90_TMA_STOREES29_S2B_S2B_EEEvvEEEEvNT_6ParamsE,"a",@progbits
	.sectionflags	@""
	.align	4
.nv.constant0._ZN7cutlass13device_kernelINS_4gemm6kernel13GemmUniversalIN4cute5tupleIJiiiiEEENS1_10collective13CollectiveMmaINS1_35MainloopSm100TmaUmmaWarpSpecializedILi8ELi2ELi4ENS5_IJNS4_1CILi2EEENSA_ILi1EEESC_EEEEENS5_IJNSA_ILi128EEENSA_ILi256EEESF_EEENS_12float_e4m3_tENS5_IJlSC_lEEESI_SJ_NS4_8TiledMMAINS4_8MMA_AtomIJNS4_10MMA_TraitsINS4_25SM100_MMA_F8F6F4_2x1SM_SSEJSI_SI_fSF_SG_NS4_17integral_constantINS4_4UMMA5MajorELSQ_0EEESR_NSO_INSP_7ScaleInELSS_0EEEST_EEEEEENS4_6LayoutINS5_IJSC_SC_SC_EEENS5_IJNSA_ILi0EEESY_SY_EEEEENS5_IJNS4_10UnderscoreES11_S11_EEEEENS4_18SM100_TMA_2SM_LOADENS4_14ComposedLayoutINS4_7SwizzleILi3ELi4ELi3EEENS4_18smem_ptr_flag_bitsILi8EEENSW_INS5_IJNSA_ILi8EEESF_EEENS5_IJSF_SC_EEEEEEEvNS4_8identityES14_S1E_vS1F_EENS_8epilogue10collective18CollectiveEpilogueINS1H_23Sm100TmaWarpSpecializedILi4ELi2ELi32ELb0ELb0EEEJNS5_IJNSA_ILi64EEESG_SF_EEENS5_IJNSW_IS1M_SC_EENSW_INS5_IJNSA_ILi32EEESB_EEENS5_IJSC_SF_EEEEEEEESI_SJ_SI_SJ_NS1H_6fusion15FusionCallbacksIS1L_NS1U_17LinearCombinationISI_fSI_fLNS_15FloatRoundStyleE2EEES1N_S1T_JEEENS4_5SM1004TMEM4LOAD26SM100_TMEM_LOAD_32dp32b32xENS4_13SM90_TMA_LOADENS15_INS16_ILi1ELi4ELi3EEES19_NSW_INS5_IJS1A_S1P_EEENS5_IJS1P_SC_EEEEEEENS4_39AutoVectorizingCopyWithAssumedAlignmentILi128EEENS4_14SM90_TMA_STOREES29_S2B_S2B_EEEvvEEEEvNT_6ParamsE:
	.zero		2944


//--------------------- SYMBOLS --------------------------

	.type		.nv.reservedSmem.offset0,@object
	.size		.nv.reservedSmem.offset0,0x4
	.type		.nv.reservedSmem.cap,@object
	.size		.nv.reservedSmem.cap,0x4
	.type		__assertfail,@function
